// auto-generated by cutlass_sweep.conv — config: {"arch": "sm_100", "cluster_m": 2, "cluster_n": 1, "conv_kind": "wgrad", "dtype": "e4m3", "ndim": 3, "tile_k": 32, "tile_m": 64, "tile_n": 64}
#include "cutlass/cutlass.h"
#include "cute/tensor.hpp"
#include "cutlass/kernel_hardware_info.hpp"
#include "cutlass/conv/convolution.h"
#include "cutlass/conv/dispatch_policy.hpp"
#include "cutlass/conv/collective/collective_builder.hpp"
#include "cutlass/conv/kernel/conv_universal.hpp"
#include "cutlass/conv/device/conv_universal_adapter.hpp"
#include "cutlass/epilogue/collective/collective_builder.hpp"

using namespace cute;
using Elem = cutlass::float_e4m3_t;
using Acc  = float;
using LayoutAB = cutlass::layout::TensorNDHWC;
using LayoutC  = cutlass::layout::TensorKCSRT;
constexpr auto ConvOp = cutlass::conv::Operator::kWgrad;
using TileShape    = Shape<_64, Shape<_64>, Shape<_32>>;
using ClusterShape = Shape<_2, _1, _1>;

using CollectiveEpilogue = typename cutlass::epilogue::collective::CollectiveBuilder<
    cutlass::arch::Sm100, cutlass::arch::OpClassTensorOp,
    TileShape, ClusterShape,
    cutlass::epilogue::collective::EpilogueTileAuto,
    Acc, Acc,
    Elem, LayoutC, 128 / cutlass::sizeof_bits<Elem>::value,
    Elem, LayoutC, 128 / cutlass::sizeof_bits<Elem>::value,
    cutlass::epilogue::collective::EpilogueScheduleAuto
  >::CollectiveOp;

using CollectiveMainloop = typename cutlass::conv::collective::CollectiveBuilder<
    cutlass::arch::Sm100, cutlass::arch::OpClassTensorOp, ConvOp,
    Elem, LayoutAB, 128 / cutlass::sizeof_bits<Elem>::value,
    Elem, LayoutAB, 128 / cutlass::sizeof_bits<Elem>::value,
    Acc,
    TileShape, ClusterShape,
    cutlass::conv::collective::StageCountAutoCarveout<
        static_cast<int>(sizeof(typename CollectiveEpilogue::SharedStorage))>,
    cutlass::conv::collective::KernelScheduleAuto
  >::CollectiveOp;

using ProblemShape = cutlass::conv::ConvProblemShape<
    ConvOp, CollectiveMainloop::DispatchPolicy::NumSpatialDimensions>;
using ConvKernel = cutlass::conv::kernel::ConvUniversal<
    ProblemShape, CollectiveMainloop, CollectiveEpilogue>;
using Conv = cutlass::conv::device::ConvUniversalAdapter<ConvKernel>;

auto* _anchor = &cutlass::device_kernel<ConvKernel>;


// ===== COMPILED SASS (sm_100a) =====

	.target	sm_100a

	.elftype	@"ET_EXEC"


//--------------------- .note.nv.tkinfo           --------------------------
	.section	.note.nv.tkinfo,"",@"SHT_NOTE"
	.sectionflags	@"SHF_NOTE_NV_TKINFO"
	.tkinfo
        /*0018*/ 	.word	0x00000002
        /*0030*/ 	.string	""
        /*0030*/ 	.string	"ptxas"
        /*0030*/ 	.string	"Cuda compilation tools, release 13.0, V13.0.88"
        /*0030*/ 	.string	"Build cuda_13.0.r13.0/compiler.36424714_0"
        /*0030*/ 	.string	"-arch sm_100a -m 64 "



//--------------------- .note.nv.cuinfo           --------------------------
	.section	.note.nv.cuinfo,"",@"SHT_NOTE"
	.sectionflags	@"SHF_NOTE_NV_CUINFO"
        /*0018*/ 	.short	0x0002
        /*001a*/ 	.short	0x0064
        /*001c*/ 	.short	0x0082
	.zero		2


//--------------------- .nv.info                  --------------------------
	.section	.nv.info,"",@"SHT_CUDA_INFO"
	.align	4


	//----- nvinfo : EIATTR_REGCOUNT
	.align		4
        /*0000*/ 	.byte	0x04, 0x2f
        /*0002*/ 	.short	(.L_19 - .L_18)
	.align		4
.L_18:
        /*0004*/ 	.word	index@(_ZN7cutlass13device_kernelINS_4conv6kernel13ConvUniversalINS1_16ConvProblemShapeILNS1_8OperatorE2ELi3EEENS1_10collective14CollectiveConvINS1_47MainloopSm100TmaUmmaWarpSpecializedImplicitGemmILS5_2ELi54ELi3ELi1ELi2EN4cute5tupleIJNSA_1CILi2EEENSC_ILi1EEESE_EEEEENSB_IJNSC_ILi64EEENSB_IJSH_EEENSB_IJNSC_ILi32EEEEEEEEENS_12float_e4m3_tESM_NSA_8TiledMMAINSA_8MMA_AtomIJNSA_10MMA_TraitsINSA_19SM100_MMA_F8F6F4_SSEJSM_SM_fSH_SH_NSA_17integral_constantINSA_4UMMA5MajorELST_1EEESU_NSR_INSS_7ScaleInELSV_0EEESW_EEEEEENSA_6LayoutINSB_IJSE_SE_SE_EEENSB_IJNSC_ILi0EEES11_S11_EEEEENSB_IJNSA_10UnderscoreES14_S14_EEEEENS7_6detail27Sm100ImplicitGemmTileTraitsINSA_13SM90_TMA_LOADENSA_14ComposedLayoutINSA_7SwizzleILi2ELi4ELi3EEENSA_18smem_ptr_flag_bitsILi8EEENSZ_INSB_IJSH_NSC_ILi8EEEEEENSB_IJSE_SH_EEEEEEEvEENS18_INSA_30SM90_TMA_LOAD_IM2COL_MULTICASTES1J_vEEEENS_8epilogue10collective18CollectiveEpilogueINS1O_23Sm100TmaWarpSpecializedILi1ELi1ELi32ELb0ELb0EEEJSL_NSB_IJNSZ_ISH_SE_EES1T_EEESM_NSB_IJlNSB_IJSE_lllEEES11_EEESM_S1W_NS1O_6fusion15FusionCallbacksIS1S_NS1X_17LinearCombinationISM_fSM_fLNS_15FloatRoundStyleE2EEESL_S1U_JEEENSA_5SM1004TMEM4LOAD26SM100_TMEM_LOAD_16dp32b32xES19_NS1A_IS1C_S1E_NSZ_INSB_IJS1F_SH_EEENSB_IJSH_SE_EEEEEEENSA_39AutoVectorizingCopyWithAssumedAlignmentILi128EEENSA_14SM90_TMA_STOREES2A_S2C_S2C_EEEvvEEEEvNT_6ParamsE)
        /*0008*/ 	.word	0x0000007a


	//----- nvinfo : EIATTR_FRAME_SIZE
	.align		4
.L_19:
        /*000c*/ 	.byte	0x04, 0x11
        /*000e*/ 	.short	(.L_21 - .L_20)
	.align		4
.L_20:
        /*0010*/ 	.word	index@($__internal_2_$__cuda_sm10x_tcgen05_guardrail_trap_unallocated_columns_being_dealloced)
        /*0014*/ 	.word	0x00000008


	//----- nvinfo : EIATTR_FRAME_SIZE
	.align		4
.L_21:
        /*0018*/ 	.byte	0x04, 0x11
        /*001a*/ 	.short	(.L_23 - .L_22)
	.align		4
.L_22:
        /*001c*/ 	.word	index@($__internal_1_$__cuda_sm10x_tcgen05_guardrail_trap_phase_invalid_during_alloc)
        /*0020*/ 	.word	0x00000008


	//----- nvinfo : EIATTR_FRAME_SIZE
	.align		4
.L_23:
        /*0024*/ 	.byte	0x04, 0x11
        /*0026*/ 	.short	(.L_25 - .L_24)
	.align		4
.L_24:
        /*0028*/ 	.word	index@($__internal_0_$__cuda_sm10x_tcgen05_guardrail_trap_col_being_dealloced_not_returned_by_alloc)
        /*002c*/ 	.word	0x00000008


	//----- nvinfo : EIATTR_FRAME_SIZE
	.align		4
.L_25:
        /*0030*/ 	.byte	0x04, 0x11
        /*0032*/ 	.short	(.L_27 - .L_26)
	.align		4
.L_26:
        /*0034*/ 	.word	index@(_ZN7cutlass13device_kernelINS_4conv6kernel13ConvUniversalINS1_16ConvProblemShapeILNS1_8OperatorE2ELi3EEENS1_10collective14CollectiveConvINS1_47MainloopSm100TmaUmmaWarpSpecializedImplicitGemmILS5_2ELi54ELi3ELi1ELi2EN4cute5tupleIJNSA_1CILi2EEENSC_ILi1EEESE_EEEEENSB_IJNSC_ILi64EEENSB_IJSH_EEENSB_IJNSC_ILi32EEEEEEEEENS_12float_e4m3_tESM_NSA_8TiledMMAINSA_8MMA_AtomIJNSA_10MMA_TraitsINSA_19SM100_MMA_F8F6F4_SSEJSM_SM_fSH_SH_NSA_17integral_constantINSA_4UMMA5MajorELST_1EEESU_NSR_INSS_7ScaleInELSV_0EEESW_EEEEEENSA_6LayoutINSB_IJSE_SE_SE_EEENSB_IJNSC_ILi0EEES11_S11_EEEEENSB_IJNSA_10UnderscoreES14_S14_EEEEENS7_6detail27Sm100ImplicitGemmTileTraitsINSA_13SM90_TMA_LOADENSA_14ComposedLayoutINSA_7SwizzleILi2ELi4ELi3EEENSA_18smem_ptr_flag_bitsILi8EEENSZ_INSB_IJSH_NSC_ILi8EEEEEENSB_IJSE_SH_EEEEEEEvEENS18_INSA_30SM90_TMA_LOAD_IM2COL_MULTICASTES1J_vEEEENS_8epilogue10collective18CollectiveEpilogueINS1O_23Sm100TmaWarpSpecializedILi1ELi1ELi32ELb0ELb0EEEJSL_NSB_IJNSZ_ISH_SE_EES1T_EEESM_NSB_IJlNSB_IJSE_lllEEES11_EEESM_S1W_NS1O_6fusion15FusionCallbacksIS1S_NS1X_17LinearCombinationISM_fSM_fLNS_15FloatRoundStyleE2EEESL_S1U_JEEENSA_5SM1004TMEM4LOAD26SM100_TMEM_LOAD_16dp32b32xES19_NS1A_IS1C_S1E_NSZ_INSB_IJS1F_SH_EEENSB_IJSH_SE_EEEEEEENSA_39AutoVectorizingCopyWithAssumedAlignmentILi128EEENSA_14SM90_TMA_STOREES2A_S2C_S2C_EEEvvEEEEvNT_6ParamsE)
        /*0038*/ 	.word	0x00000008


	//----- nvinfo : EIATTR_MIN_STACK_SIZE
	.align		4
.L_27:
        /*003c*/ 	.byte	0x04, 0x12
        /*003e*/ 	.short	(.L_29 - .L_28)
	.align		4
.L_28:
        /*0040*/ 	.word	index@(_ZN7cutlass13device_kernelINS_4conv6kernel13ConvUniversalINS1_16ConvProblemShapeILNS1_8OperatorE2ELi3EEENS1_10collective14CollectiveConvINS1_47MainloopSm100TmaUmmaWarpSpecializedImplicitGemmILS5_2ELi54ELi3ELi1ELi2EN4cute5tupleIJNSA_1CILi2EEENSC_ILi1EEESE_EEEEENSB_IJNSC_ILi64EEENSB_IJSH_EEENSB_IJNSC_ILi32EEEEEEEEENS_12float_e4m3_tESM_NSA_8TiledMMAINSA_8MMA_AtomIJNSA_10MMA_TraitsINSA_19SM100_MMA_F8F6F4_SSEJSM_SM_fSH_SH_NSA_17integral_constantINSA_4UMMA5MajorELST_1EEESU_NSR_INSS_7ScaleInELSV_0EEESW_EEEEEENSA_6LayoutINSB_IJSE_SE_SE_EEENSB_IJNSC_ILi0EEES11_S11_EEEEENSB_IJNSA_10UnderscoreES14_S14_EEEEENS7_6detail27Sm100ImplicitGemmTileTraitsINSA_13SM90_TMA_LOADENSA_14ComposedLayoutINSA_7SwizzleILi2ELi4ELi3EEENSA_18smem_ptr_flag_bitsILi8EEENSZ_INSB_IJSH_NSC_ILi8EEEEEENSB_IJSE_SH_EEEEEEEvEENS18_INSA_30SM90_TMA_LOAD_IM2COL_MULTICASTES1J_vEEEENS_8epilogue10collective18CollectiveEpilogueINS1O_23Sm100TmaWarpSpecializedILi1ELi1ELi32ELb0ELb0EEEJSL_NSB_IJNSZ_ISH_SE_EES1T_EEESM_NSB_IJlNSB_IJSE_lllEEES11_EEESM_S1W_NS1O_6fusion15FusionCallbacksIS1S_NS1X_17LinearCombinationISM_fSM_fLNS_15FloatRoundStyleE2EEESL_S1U_JEEENSA_5SM1004TMEM4LOAD26SM100_TMEM_LOAD_16dp32b32xES19_NS1A_IS1C_S1E_NSZ_INSB_IJS1F_SH_EEENSB_IJSH_SE_EEEEEEENSA_39AutoVectorizingCopyWithAssumedAlignmentILi128EEENSA_14SM90_TMA_STOREES2A_S2C_S2C_EEEvvEEEEvNT_6ParamsE)
        /*0044*/ 	.word	0x00000008
.L_29:


//--------------------- .nv.compat                --------------------------
	.section	.nv.compat,"",@"SHT_CUDA_COMPAT_INFO"
	.align	4
        /*0000*/ 	.byte	0x02, 0x09, 0x01, 0x00, 0x02, 0x02, 0x02, 0x00, 0x02, 0x05, 0x05, 0x00, 0x03, 0x07, 0x01, 0x01
        /*0010*/ 	.byte	0x02, 0x03, 0x01, 0x00, 0x02, 0x06, 0x01, 0x00, 0x04, 0x0b, 0x08, 0x00, 0x09, 0x00, 0x00, 0x00
        /*0020*/ 	.byte	0x00, 0x00, 0x00, 0x00


//--------------------- .nv.info._ZN7cutlass13device_kernelINS_4conv6kernel13ConvUniversalINS1_16ConvProblemShapeILNS1_8OperatorE2ELi3EEENS1_10collective14CollectiveConvINS1_47MainloopSm100TmaUmmaWarpSpecializedImplicitGemmILS5_2ELi54ELi3ELi1ELi2EN4cute5tupleIJNSA_1CILi2EEENSC_ILi1EEESE_EEEEENSB_IJNSC_ILi64EEENSB_IJSH_EEENSB_IJNSC_ILi32EEEEEEEEENS_12float_e4m3_tESM_NSA_8TiledMMAINSA_8MMA_AtomIJNSA_10MMA_TraitsINSA_19SM100_MMA_F8F6F4_SSEJSM_SM_fSH_SH_NSA_17integral_constantINSA_4UMMA5MajorELST_1EEESU_NSR_INSS_7ScaleInELSV_0EEESW_EEEEEENSA_6LayoutINSB_IJSE_SE_SE_EEENSB_IJNSC_ILi0EEES11_S11_EEEEENSB_IJNSA_10UnderscoreES14_S14_EEEEENS7_6detail27Sm100ImplicitGemmTileTraitsINSA_13SM90_TMA_LOADENSA_14ComposedLayoutINSA_7SwizzleILi2ELi4ELi3EEENSA_18smem_ptr_flag_bitsILi8EEENSZ_INSB_IJSH_NSC_ILi8EEEEEENSB_IJSE_SH_EEEEEEEvEENS18_INSA_30SM90_TMA_LOAD_IM2COL_MULTICASTES1J_vEEEENS_8epilogue10collective18CollectiveEpilogueINS1O_23Sm100TmaWarpSpecializedILi1ELi1ELi32ELb0ELb0EEEJSL_NSB_IJNSZ_ISH_SE_EES1T_EEESM_NSB_IJlNSB_IJSE_lllEEES11_EEESM_S1W_NS1O_6fusion15FusionCallbacksIS1S_NS1X_17LinearCombinationISM_fSM_fLNS_15FloatRoundStyleE2EEESL_S1U_JEEENSA_5SM1004TMEM4LOAD26SM100_TMEM_LOAD_16dp32b32xES19_NS1A_IS1C_S1E_NSZ_INSB_IJS1F_SH_EEENSB_IJSH_SE_EEEEEEENSA_39AutoVectorizingCopyWithAssumedAlignmentILi128EEENSA_14SM90_TMA_STOREES2A_S2C_S2C_EEEvvEEEEvNT_6ParamsE --------------------------
	.section	.nv.info._ZN7cutlass13device_kernelINS_4conv6kernel13ConvUniversalINS1_16ConvProblemShapeILNS1_8OperatorE2ELi3EEENS1_10collective14CollectiveConvINS1_47MainloopSm100TmaUmmaWarpSpecializedImplicitGemmILS5_2ELi54ELi3ELi1ELi2EN4cute5tupleIJNSA_1CILi2EEENSC_ILi1EEESE_EEEEENSB_IJNSC_ILi64EEENSB_IJSH_EEENSB_IJNSC_ILi32EEEEEEEEENS_12float_e4m3_tESM_NSA_8TiledMMAINSA_8MMA_AtomIJNSA_10MMA_TraitsINSA_19SM100_MMA_F8F6F4_SSEJSM_SM_fSH_SH_NSA_17integral_constantINSA_4UMMA5MajorELST_1EEESU_NSR_INSS_7ScaleInELSV_0EEESW_EEEEEENSA_6LayoutINSB_IJSE_SE_SE_EEENSB_IJNSC_ILi0EEES11_S11_EEEEENSB_IJNSA_10UnderscoreES14_S14_EEEEENS7_6detail27Sm100ImplicitGemmTileTraitsINSA_13SM90_TMA_LOADENSA_14ComposedLayoutINSA_7SwizzleILi2ELi4ELi3EEENSA_18smem_ptr_flag_bitsILi8EEENSZ_INSB_IJSH_NSC_ILi8EEEEEENSB_IJSE_SH_EEEEEEEvEENS18_INSA_30SM90_TMA_LOAD_IM2COL_MULTICASTES1J_vEEEENS_8epilogue10collective18CollectiveEpilogueINS1O_23Sm100TmaWarpSpecializedILi1ELi1ELi32ELb0ELb0EEEJSL_NSB_IJNSZ_ISH_SE_EES1T_EEESM_NSB_IJlNSB_IJSE_lllEEES11_EEESM_S1W_NS1O_6fusion15FusionCallbacksIS1S_NS1X_17LinearCombinationISM_fSM_fLNS_15FloatRoundStyleE2EEESL_S1U_JEEENSA_5SM1004TMEM4LOAD26SM100_TMEM_LOAD_16dp32b32xES19_NS1A_IS1C_S1E_NSZ_INSB_IJS1F_SH_EEENSB_IJSH_SE_EEEEEEENSA_39AutoVectorizingCopyWithAssumedAlignmentILi128EEENSA_14SM90_TMA_STOREES2A_S2C_S2C_EEEvvEEEEvNT_6ParamsE,"",@"SHT_CUDA_INFO"
	.sectionflags	@""
	.align	4


	//----- nvinfo : EIATTR_CUDA_API_VERSION
	.align		4
        /*0000*/ 	.byte	0x04, 0x37
        /*0002*/ 	.short	(.L_31 - .L_30)
.L_30:
        /*0004*/ 	.word	0x00000082


	//----- nvinfo : EIATTR_KPARAM_INFO
	.align		4
.L_31:
        /*0008*/ 	.byte	0x04, 0x17
        /*000a*/ 	.short	(.L_33 - .L_32)
.L_32:
        /*000c*/ 	.word	0x00000000
        /*0010*/ 	.short	0x0000
        /*0012*/ 	.short	0x0000
        /*0014*/ 	.byte	0x00, 0xf0, 0x01, 0x24


	//----- nvinfo : EIATTR_AT_ENTRY_FRAGMENTS
	.align		4
.L_33:
        /*0018*/ 	.byte	0x04, 0x4f
        /*001a*/ 	.short	(.L_35 - .L_34)


	//   ....[0]....
.L_34:
        /*001c*/ 	.word	0x00000006


	//----- nvinfo : EIATTR_RESERVED_SMEM_USED
	.align		4
.L_35:
        /*0020*/ 	.byte	0x01, 0x41
	.zero		2


	//----- nvinfo : EIATTR_SPARSE_MMA_MASK
	.align		4
        /*0024*/ 	.byte	0x03, 0x50
        /*0026*/ 	.short	0x0000


	//----- nvinfo : EIATTR_TCGEN05_1CTA_USED
	.align		4
        /*0028*/ 	.byte	0x01, 0x51
	.zero		2


	//----- nvinfo : EIATTR_MAXREG_COUNT
	.align		4
        /*002c*/ 	.byte	0x03, 0x1b
        /*002e*/ 	.short	0x00ff


	//----- nvinfo : EIATTR_NUM_BARRIERS
	.align		4
        /*0030*/ 	.byte	0x02, 0x4c
        /*0032*/ 	.byte	0x07
	.zero		1


	//----- nvinfo : EIATTR_EXTERNS
	.align		4
        /*0034*/ 	.byte	0x04, 0x0f
        /*0036*/ 	.short	(.L_37 - .L_36)


	//   ....[0]....
	.align		4
.L_36:
        /*0038*/ 	.word	index@(__assertfail)


	//----- nvinfo : EIATTR_MERCURY_ISA_VERSION
	.align		4
.L_37:
        /*003c*/ 	.byte	0x03, 0x5f
        /*003e*/ 	.short	0x0101


	//----- nvinfo : EIATTR_INT_WARP_WIDE_INSTR_OFFSETS
	.align		4
        /*0040*/ 	.byte	0x04, 0x31
        /*0042*/ 	.short	(.L_39 - .L_38)


	//   ....[0]....
.L_38:
        /*0044*/ 	.word	0x00006020


	//   ....[1]....
        /*0048*/ 	.word	0x00006040


	//   ....[2]....
        /*004c*/ 	.word	0x00006070


	//   ....[3]....
        /*0050*/ 	.word	0x00006fc0


	//   ....[4]....
        /*0054*/ 	.word	0x00009220


	//----- nvinfo : EIATTR_COOP_GROUP_MASK_REGIDS
	.align		4
.L_39:
        /*0058*/ 	.byte	0x04, 0x29
        /*005a*/ 	.short	(.L_41 - .L_40)


	//   ....[0]....
.L_40:
        /*005c*/ 	.word	0xffffffff


	//   ....[1]....
        /*0060*/ 	.word	0xffffffff


	//   ....[2]....
        /*0064*/ 	.word	0xffffffff


	//   ....[3]....
        /*0068*/ 	.word	0xffffffff


	//   ....[4]....
        /*006c*/ 	.word	0xffffffff


	//   ....[5]....
        /*0070*/ 	.word	0xffffffff


	//   ....[6]....
        /*0074*/ 	.word	0xffffffff


	//   ....[7]....
        /*0078*/ 	.word	0xffffffff


	//   ....[8]....
        /*007c*/ 	.word	0xffffffff


	//   ....[9]....
        /*0080*/ 	.word	0xffffffff


	//   ....[10]....
        /*0084*/ 	.word	0xffffffff


	//   ....[11]....
        /*0088*/ 	.word	0xffffffff


	//   ....[12]....
        /*008c*/ 	.word	0xffffffff


	//----- nvinfo : EIATTR_COOP_GROUP_INSTR_OFFSETS
	.align		4
.L_41:
        /*0090*/ 	.byte	0x04, 0x28
        /*0092*/ 	.short	(.L_43 - .L_42)


	//   ....[0]....
.L_42:
        /*0094*/ 	.word	0x000000a0


	//   ....[1]....
        /*0098*/ 	.word	0x000004e0


	//   ....[2]....
        /*009c*/ 	.word	0x00000ce0


	//   ....[3]....
        /*00a0*/ 	.word	0x00000e20


	//   ....[4]....
        /*00a4*/ 	.word	0x00000f20


	//   ....[5]....
        /*00a8*/ 	.word	0x00001070


	//   ....[6]....
        /*00ac*/ 	.word	0x00001270


	//   ....[7]....
        /*00b0*/ 	.word	0x00002df0


	//   ....[8]....
        /*00b4*/ 	.word	0x000054e0


	//   ....[9]....
        /*00b8*/ 	.word	0x000056f0


	//   ....[10]....
        /*00bc*/ 	.word	0x00005720


	//   ....[11]....
        /*00c0*/ 	.word	0x00005f00


	//   ....[12]....
        /*00c4*/ 	.word	0x00006140


	//----- nvinfo : EIATTR_VRC_CTA_INIT_COUNT
	.align		4
.L_43:
        /*00c8*/ 	.byte	0x02, 0x4a
        /*00ca*/ 	.byte	0x80
	.zero		1


	//----- nvinfo : EIATTR_SYSCALL_OFFSETS
	.align		4
        /*00cc*/ 	.byte	0x04, 0x46
        /*00ce*/ 	.short	(.L_45 - .L_44)


	//   ....[0]....
.L_44:
        /*00d0*/ 	.word	0x00007b60


	//   ....[1]....
        /*00d4*/ 	.word	0x00007ca0


	//   ....[2]....
        /*00d8*/ 	.word	0x000083b0


	//----- nvinfo : EIATTR_MBARRIER_INSTR_OFFSETS
	.align		4
.L_45:
        /*00dc*/ 	.byte	0x04, 0x39
        /*00de*/ 	.short	(.L_47 - .L_46)


	//   ....[0]....
.L_46:
        /*00e0*/ 	.word	0x00000600
        /*00e4*/ 	.word	0x000000ff
        /*00e8*/ 	.word	0x00000000
        /*00ec*/ 	.short	0x0100
        /*00ee*/ 	.byte	0x07
	.zero		1


	//   ....[1]....
        /*00f0*/ 	.word	0x00000610
        /*00f4*/ 	.word	0x000000ff
        /*00f8*/ 	.word	0x000001b0
        /*00fc*/ 	.short	0x0100
        /*00fe*/ 	.byte	0x07
	.zero		1


	//   ....[2]....
        /*0100*/ 	.word	0x00000620
        /*0104*/ 	.word	0x000000ff
        /*0108*/ 	.word	0x00000008
        /*010c*/ 	.short	0x0100
        /*010e*/ 	.byte	0x07
	.zero		1


	//   ....[3]....
        /*0110*/ 	.word	0x00000630
        /*0114*/ 	.word	0x000000ff
        /*0118*/ 	.word	0x000001b8
        /*011c*/ 	.short	0x0100
        /*011e*/ 	.byte	0x07
	.zero		1


	//   ....[4]....
        /*0120*/ 	.word	0x00000640
        /*0124*/ 	.word	0x000000ff
        /*0128*/ 	.word	0x00000010
        /*012c*/ 	.short	0x0100
        /*012e*/ 	.byte	0x07
	.zero		1


	//   ....[5]....
        /*0130*/ 	.word	0x00000650
        /*0134*/ 	.word	0x000000ff
        /*0138*/ 	.word	0x000001c0
        /*013c*/ 	.short	0x0100
        /*013e*/ 	.byte	0x07
	.zero		1


	//   ....[6]....
        /*0140*/ 	.word	0x00000660
        /*0144*/ 	.word	0x000000ff
        /*0148*/ 	.word	0x00000018
        /*014c*/ 	.short	0x0100
        /*014e*/ 	.byte	0x07
	.zero		1


	//   ....[7]....
        /*0150*/ 	.word	0x00000670
        /*0154*/ 	.word	0x000000ff
        /*0158*/ 	.word	0x000001c8
        /*015c*/ 	.short	0x0100
        /*015e*/ 	.byte	0x07
	.zero		1


	//   ....[8]....
        /*0160*/ 	.word	0x00000680
        /*0164*/ 	.word	0x000000ff
        /*0168*/ 	.word	0x00000020
        /*016c*/ 	.short	0x0100
        /*016e*/ 	.byte	0x07
	.zero		1


	//   ....[9]....
        /*0170*/ 	.word	0x00000690
        /*0174*/ 	.word	0x000000ff
        /*0178*/ 	.word	0x000001d0
        /*017c*/ 	.short	0x0100
        /*017e*/ 	.byte	0x07
	.zero		1


	//   ....[10]....
        /*0180*/ 	.word	0x000006a0
        /*0184*/ 	.word	0x000000ff
        /*0188*/ 	.word	0x00000028
        /*018c*/ 	.short	0x0100
        /*018e*/ 	.byte	0x07
	.zero		1


	//   ....[11]....
        /*0190*/ 	.word	0x000006b0
        /*0194*/ 	.word	0x000000ff
        /*0198*/ 	.word	0x000001d8
        /*019c*/ 	.short	0x0100
        /*019e*/ 	.byte	0x07
	.zero		1


	//   ....[12]....
        /*01a0*/ 	.word	0x000006c0
        /*01a4*/ 	.word	0x000000ff
        /*01a8*/ 	.word	0x00000030
        /*01ac*/ 	.short	0x0100
        /*01ae*/ 	.byte	0x07
	.zero		1


	//   ....[13]....
        /*01b0*/ 	.word	0x000006d0
        /*01b4*/ 	.word	0x000000ff
        /*01b8*/ 	.word	0x000001e0
        /*01bc*/ 	.short	0x0100
        /*01be*/ 	.byte	0x07
	.zero		1


	//   ....[14]....
        /*01c0*/ 	.word	0x000006e0
        /*01c4*/ 	.word	0x000000ff
        /*01c8*/ 	.word	0x00000038
        /*01cc*/ 	.short	0x0100
        /*01ce*/ 	.byte	0x07
	.zero		1


	//   ....[15]....
        /*01d0*/ 	.word	0x000006f0
        /*01d4*/ 	.word	0x000000ff
        /*01d8*/ 	.word	0x000001e8
        /*01dc*/ 	.short	0x0100
        /*01de*/ 	.byte	0x07
	.zero		1


	//   ....[16]....
        /*01e0*/ 	.word	0x00000700
        /*01e4*/ 	.word	0x000000ff
        /*01e8*/ 	.word	0x00000040
        /*01ec*/ 	.short	0x0100
        /*01ee*/ 	.byte	0x07
	.zero		1


	//   ....[17]....
        /*01f0*/ 	.word	0x00000710
        /*01f4*/ 	.word	0x000000ff
        /*01f8*/ 	.word	0x000001f0
        /*01fc*/ 	.short	0x0100
        /*01fe*/ 	.byte	0x07
	.zero		1


	//   ....[18]....
        /*0200*/ 	.word	0x00000720
        /*0204*/ 	.word	0x000000ff
        /*0208*/ 	.word	0x00000048
        /*020c*/ 	.short	0x0100
        /*020e*/ 	.byte	0x07
	.zero		1


	//   ....[19]....
        /*0210*/ 	.word	0x00000730
        /*0214*/ 	.word	0x000000ff
        /*0218*/ 	.word	0x000001f8
        /*021c*/ 	.short	0x0100
        /*021e*/ 	.byte	0x07
	.zero		1


	//   ....[20]....
        /*0220*/ 	.word	0x00000740
        /*0224*/ 	.word	0x000000ff
        /*0228*/ 	.word	0x00000050
        /*022c*/ 	.short	0x0100
        /*022e*/ 	.byte	0x07
	.zero		1


	//   ....[21]....
        /*0230*/ 	.word	0x00000750
        /*0234*/ 	.word	0x000000ff
        /*0238*/ 	.word	0x00000200
        /*023c*/ 	.short	0x0100
        /*023e*/ 	.byte	0x07
	.zero		1


	//   ....[22]....
        /*0240*/ 	.word	0x00000760
        /*0244*/ 	.word	0x000000ff
        /*0248*/ 	.word	0x00000058
        /*024c*/ 	.short	0x0100
        /*024e*/ 	.byte	0x07
	.zero		1


	//   ....[23]....
        /*0250*/ 	.word	0x00000770
        /*0254*/ 	.word	0x000000ff
        /*0258*/ 	.word	0x00000208
        /*025c*/ 	.short	0x0100
        /*025e*/ 	.byte	0x07
	.zero		1


	//   ....[24]....
        /*0260*/ 	.word	0x00000780
        /*0264*/ 	.word	0x000000ff
        /*0268*/ 	.word	0x00000060
        /*026c*/ 	.short	0x0100
        /*026e*/ 	.byte	0x07
	.zero		1


	//   ....[25]....
        /*0270*/ 	.word	0x00000790
        /*0274*/ 	.word	0x000000ff
        /*0278*/ 	.word	0x00000210
        /*027c*/ 	.short	0x0100
        /*027e*/ 	.byte	0x07
	.zero		1


	//   ....[26]....
        /*0280*/ 	.word	0x000007a0
        /*0284*/ 	.word	0x000000ff
        /*0288*/ 	.word	0x00000068
        /*028c*/ 	.short	0x0100
        /*028e*/ 	.byte	0x07
	.zero		1


	//   ....[27]....
        /*0290*/ 	.word	0x000007b0
        /*0294*/ 	.word	0x000000ff
        /*0298*/ 	.word	0x00000218
        /*029c*/ 	.short	0x0100
        /*029e*/ 	.byte	0x07
	.zero		1


	//   ....[28]....
        /*02a0*/ 	.word	0x000007c0
        /*02a4*/ 	.word	0x000000ff
        /*02a8*/ 	.word	0x00000070
        /*02ac*/ 	.short	0x0100
        /*02ae*/ 	.byte	0x07
	.zero		1


	//   ....[29]....
        /*02b0*/ 	.word	0x000007d0
        /*02b4*/ 	.word	0x000000ff
        /*02b8*/ 	.word	0x00000220
        /*02bc*/ 	.short	0x0100
        /*02be*/ 	.byte	0x07
	.zero		1


	//   ....[30]....
        /*02c0*/ 	.word	0x000007e0
        /*02c4*/ 	.word	0x000000ff
        /*02c8*/ 	.word	0x00000078
        /*02cc*/ 	.short	0x0100
        /*02ce*/ 	.byte	0x07
	.zero		1


	//   ....[31]....
        /*02d0*/ 	.word	0x000007f0
        /*02d4*/ 	.word	0x000000ff
        /*02d8*/ 	.word	0x00000228
        /*02dc*/ 	.short	0x0100
        /*02de*/ 	.byte	0x07
	.zero		1


	//   ....[32]....
        /*02e0*/ 	.word	0x00000800
        /*02e4*/ 	.word	0x000000ff
        /*02e8*/ 	.word	0x00000080
        /*02ec*/ 	.short	0x0100
        /*02ee*/ 	.byte	0x07
	.zero		1


	//   ....[33]....
        /*02f0*/ 	.word	0x00000810
        /*02f4*/ 	.word	0x000000ff
        /*02f8*/ 	.word	0x00000230
        /*02fc*/ 	.short	0x0100
        /*02fe*/ 	.byte	0x07
	.zero		1


	//   ....[34]....
        /*0300*/ 	.word	0x00000820
        /*0304*/ 	.word	0x000000ff
        /*0308*/ 	.word	0x00000088
        /*030c*/ 	.short	0x0100
        /*030e*/ 	.byte	0x07
	.zero		1


	//   ....[35]....
        /*0310*/ 	.word	0x00000830
        /*0314*/ 	.word	0x000000ff
        /*0318*/ 	.word	0x00000238
        /*031c*/ 	.short	0x0100
        /*031e*/ 	.byte	0x07
	.zero		1


	//   ....[36]....
        /*0320*/ 	.word	0x00000840
        /*0324*/ 	.word	0x000000ff
        /*0328*/ 	.word	0x00000090
        /*032c*/ 	.short	0x0100
        /*032e*/ 	.byte	0x07
	.zero		1


	//   ....[37]....
        /*0330*/ 	.word	0x00000850
        /*0334*/ 	.word	0x000000ff
        /*0338*/ 	.word	0x00000240
        /*033c*/ 	.short	0x0100
        /*033e*/ 	.byte	0x07
	.zero		1


	//   ....[38]....
        /*0340*/ 	.word	0x00000860
        /*0344*/ 	.word	0x000000ff
        /*0348*/ 	.word	0x00000098
        /*034c*/ 	.short	0x0100
        /*034e*/ 	.byte	0x07
	.zero		1


	//   ....[39]....
        /*0350*/ 	.word	0x00000870
        /*0354*/ 	.word	0x000000ff
        /*0358*/ 	.word	0x00000248
        /*035c*/ 	.short	0x0100
        /*035e*/ 	.byte	0x07
	.zero		1


	//   ....[40]....
        /*0360*/ 	.word	0x00000880
        /*0364*/ 	.word	0x000000ff
        /*0368*/ 	.word	0x000000a0
        /*036c*/ 	.short	0x0100
        /*036e*/ 	.byte	0x07
	.zero		1


	//   ....[41]....
        /*0370*/ 	.word	0x00000890
        /*0374*/ 	.word	0x000000ff
        /*0378*/ 	.word	0x00000250
        /*037c*/ 	.short	0x0100
        /*037e*/ 	.byte	0x07
	.zero		1


	//   ....[42]....
        /*0380*/ 	.word	0x000008a0
        /*0384*/ 	.word	0x000000ff
        /*0388*/ 	.word	0x000000a8
        /*038c*/ 	.short	0x0100
        /*038e*/ 	.byte	0x07
	.zero		1


	//   ....[43]....
        /*0390*/ 	.word	0x000008b0
        /*0394*/ 	.word	0x000000ff
        /*0398*/ 	.word	0x00000258
        /*039c*/ 	.short	0x0100
        /*039e*/ 	.byte	0x07
	.zero		1


	//   ....[44]....
        /*03a0*/ 	.word	0x000008c0
        /*03a4*/ 	.word	0x000000ff
        /*03a8*/ 	.word	0x000000b0
        /*03ac*/ 	.short	0x0100
        /*03ae*/ 	.byte	0x07
	.zero		1


	//   ....[45]....
        /*03b0*/ 	.word	0x000008d0
        /*03b4*/ 	.word	0x000000ff
        /*03b8*/ 	.word	0x00000260
        /*03bc*/ 	.short	0x0100
        /*03be*/ 	.byte	0x07
	.zero		1


	//   ....[46]....
        /*03c0*/ 	.word	0x000008e0
        /*03c4*/ 	.word	0x000000ff
        /*03c8*/ 	.word	0x000000b8
        /*03cc*/ 	.short	0x0100
        /*03ce*/ 	.byte	0x07
	.zero		1


	//   ....[47]....
        /*03d0*/ 	.word	0x000008f0
        /*03d4*/ 	.word	0x000000ff
        /*03d8*/ 	.word	0x00000268
        /*03dc*/ 	.short	0x0100
        /*03de*/ 	.byte	0x07
	.zero		1


	//   ....[48]....
        /*03e0*/ 	.word	0x00000900
        /*03e4*/ 	.word	0x000000ff
        /*03e8*/ 	.word	0x000000c0
        /*03ec*/ 	.short	0x0100
        /*03ee*/ 	.byte	0x07
	.zero		1


	//   ....[49]....
        /*03f0*/ 	.word	0x00000910
        /*03f4*/ 	.word	0x000000ff
        /*03f8*/ 	.word	0x00000270
        /*03fc*/ 	.short	0x0100
        /*03fe*/ 	.byte	0x07
	.zero		1


	//   ....[50]....
        /*0400*/ 	.word	0x00000920
        /*0404*/ 	.word	0x000000ff
        /*0408*/ 	.word	0x000000c8
        /*040c*/ 	.short	0x0100
        /*040e*/ 	.byte	0x07
	.zero		1


	//   ....[51]....
        /*0410*/ 	.word	0x00000930
        /*0414*/ 	.word	0x000000ff
        /*0418*/ 	.word	0x00000278
        /*041c*/ 	.short	0x0100
        /*041e*/ 	.byte	0x07
	.zero		1


	//   ....[52]....
        /*0420*/ 	.word	0x00000940
        /*0424*/ 	.word	0x000000ff
        /*0428*/ 	.word	0x000000d0
        /*042c*/ 	.short	0x0100
        /*042e*/ 	.byte	0x07
	.zero		1


	//   ....[53]....
        /*0430*/ 	.word	0x00000950
        /*0434*/ 	.word	0x000000ff
        /*0438*/ 	.word	0x00000280
        /*043c*/ 	.short	0x0100
        /*043e*/ 	.byte	0x07
	.zero		1


	//   ....[54]....
        /*0440*/ 	.word	0x00000960
        /*0444*/ 	.word	0x000000ff
        /*0448*/ 	.word	0x000000d8
        /*044c*/ 	.short	0x0100
        /*044e*/ 	.byte	0x07
	.zero		1


	//   ....[55]....
        /*0450*/ 	.word	0x00000970
        /*0454*/ 	.word	0x000000ff
        /*0458*/ 	.word	0x00000288
        /*045c*/ 	.short	0x0100
        /*045e*/ 	.byte	0x07
	.zero		1


	//   ....[56]....
        /*0460*/ 	.word	0x00000980
        /*0464*/ 	.word	0x000000ff
        /*0468*/ 	.word	0x000000e0
        /*046c*/ 	.short	0x0100
        /*046e*/ 	.byte	0x07
	.zero		1


	//   ....[57]....
        /*0470*/ 	.word	0x00000990
        /*0474*/ 	.word	0x000000ff
        /*0478*/ 	.word	0x00000290
        /*047c*/ 	.short	0x0100
        /*047e*/ 	.byte	0x07
	.zero		1


	//   ....[58]....
        /*0480*/ 	.word	0x000009a0
        /*0484*/ 	.word	0x000000ff
        /*0488*/ 	.word	0x000000e8
        /*048c*/ 	.short	0x0100
        /*048e*/ 	.byte	0x07
	.zero		1


	//   ....[59]....
        /*0490*/ 	.word	0x000009b0
        /*0494*/ 	.word	0x000000ff
        /*0498*/ 	.word	0x00000298
        /*049c*/ 	.short	0x0100
        /*049e*/ 	.byte	0x07
	.zero		1


	//   ....[60]....
        /*04a0*/ 	.word	0x000009c0
        /*04a4*/ 	.word	0x000000ff
        /*04a8*/ 	.word	0x000000f0
        /*04ac*/ 	.short	0x0100
        /*04ae*/ 	.byte	0x07
	.zero		1


	//   ....[61]....
        /*04b0*/ 	.word	0x000009d0
        /*04b4*/ 	.word	0x000000ff
        /*04b8*/ 	.word	0x000002a0
        /*04bc*/ 	.short	0x0100
        /*04be*/ 	.byte	0x07
	.zero		1


	//   ....[62]....
        /*04c0*/ 	.word	0x000009e0
        /*04c4*/ 	.word	0x000000ff
        /*04c8*/ 	.word	0x000000f8
        /*04cc*/ 	.short	0x0100
        /*04ce*/ 	.byte	0x07
	.zero		1


	//   ....[63]....
        /*04d0*/ 	.word	0x000009f0
        /*04d4*/ 	.word	0x000000ff
        /*04d8*/ 	.word	0x000002a8
        /*04dc*/ 	.short	0x0100
        /*04de*/ 	.byte	0x07
	.zero		1


	//   ....[64]....
        /*04e0*/ 	.word	0x00000a00
        /*04e4*/ 	.word	0x000000ff
        /*04e8*/ 	.word	0x00000100
        /*04ec*/ 	.short	0x0100
        /*04ee*/ 	.byte	0x07
	.zero		1


	//   ....[65]....
        /*04f0*/ 	.word	0x00000a10
        /*04f4*/ 	.word	0x000000ff
        /*04f8*/ 	.word	0x000002b0
        /*04fc*/ 	.short	0x0100
        /*04fe*/ 	.byte	0x07
	.zero		1


	//   ....[66]....
        /*0500*/ 	.word	0x00000a20
        /*0504*/ 	.word	0x000000ff
        /*0508*/ 	.word	0x00000108
        /*050c*/ 	.short	0x0100
        /*050e*/ 	.byte	0x07
	.zero		1


	//   ....[67]....
        /*0510*/ 	.word	0x00000a30
        /*0514*/ 	.word	0x000000ff
        /*0518*/ 	.word	0x000002b8
        /*051c*/ 	.short	0x0100
        /*051e*/ 	.byte	0x07
	.zero		1


	//   ....[68]....
        /*0520*/ 	.word	0x00000a40
        /*0524*/ 	.word	0x000000ff
        /*0528*/ 	.word	0x00000110
        /*052c*/ 	.short	0x0100
        /*052e*/ 	.byte	0x07
	.zero		1


	//   ....[69]....
        /*0530*/ 	.word	0x00000a50
        /*0534*/ 	.word	0x000000ff
        /*0538*/ 	.word	0x000002c0
        /*053c*/ 	.short	0x0100
        /*053e*/ 	.byte	0x07
	.zero		1


	//   ....[70]....
        /*0540*/ 	.word	0x00000a60
        /*0544*/ 	.word	0x000000ff
        /*0548*/ 	.word	0x00000118
        /*054c*/ 	.short	0x0100
        /*054e*/ 	.byte	0x07
	.zero		1


	//   ....[71]....
        /*0550*/ 	.word	0x00000a70
        /*0554*/ 	.word	0x000000ff
        /*0558*/ 	.word	0x000002c8
        /*055c*/ 	.short	0x0100
        /*055e*/ 	.byte	0x07
	.zero		1


	//   ....[72]....
        /*0560*/ 	.word	0x00000a80
        /*0564*/ 	.word	0x000000ff
        /*0568*/ 	.word	0x00000120
        /*056c*/ 	.short	0x0100
        /*056e*/ 	.byte	0x07
	.zero		1


	//   ....[73]....
        /*0570*/ 	.word	0x00000a90
        /*0574*/ 	.word	0x000000ff
        /*0578*/ 	.word	0x000002d0
        /*057c*/ 	.short	0x0100
        /*057e*/ 	.byte	0x07
	.zero		1


	//   ....[74]....
        /*0580*/ 	.word	0x00000aa0
        /*0584*/ 	.word	0x000000ff
        /*0588*/ 	.word	0x00000128
        /*058c*/ 	.short	0x0100
        /*058e*/ 	.byte	0x07
	.zero		1


	//   ....[75]....
        /*0590*/ 	.word	0x00000ab0
        /*0594*/ 	.word	0x000000ff
        /*0598*/ 	.word	0x000002d8
        /*059c*/ 	.short	0x0100
        /*059e*/ 	.byte	0x07
	.zero		1


	//   ....[76]....
        /*05a0*/ 	.word	0x00000ac0
        /*05a4*/ 	.word	0x000000ff
        /*05a8*/ 	.word	0x00000130
        /*05ac*/ 	.short	0x0100
        /*05ae*/ 	.byte	0x07
	.zero		1


	//   ....[77]....
        /*05b0*/ 	.word	0x00000ad0
        /*05b4*/ 	.word	0x000000ff
        /*05b8*/ 	.word	0x000002e0
        /*05bc*/ 	.short	0x0100
        /*05be*/ 	.byte	0x07
	.zero		1


	//   ....[78]....
        /*05c0*/ 	.word	0x00000ae0
        /*05c4*/ 	.word	0x000000ff
        /*05c8*/ 	.word	0x00000138
        /*05cc*/ 	.short	0x0100
        /*05ce*/ 	.byte	0x07
	.zero		1


	//   ....[79]....
        /*05d0*/ 	.word	0x00000af0
        /*05d4*/ 	.word	0x000000ff
        /*05d8*/ 	.word	0x000002e8
        /*05dc*/ 	.short	0x0100
        /*05de*/ 	.byte	0x07
	.zero		1


	//   ....[80]....
        /*05e0*/ 	.word	0x00000b00
        /*05e4*/ 	.word	0x000000ff
        /*05e8*/ 	.word	0x00000140
        /*05ec*/ 	.short	0x0100
        /*05ee*/ 	.byte	0x07
	.zero		1


	//   ....[81]....
        /*05f0*/ 	.word	0x00000b10
        /*05f4*/ 	.word	0x000000ff
        /*05f8*/ 	.word	0x000002f0
        /*05fc*/ 	.short	0x0100
        /*05fe*/ 	.byte	0x07
	.zero		1


	//   ....[82]....
        /*0600*/ 	.word	0x00000b20
        /*0604*/ 	.word	0x000000ff
        /*0608*/ 	.word	0x00000148
        /*060c*/ 	.short	0x0100
        /*060e*/ 	.byte	0x07
	.zero		1


	//   ....[83]....
        /*0610*/ 	.word	0x00000b30
        /*0614*/ 	.word	0x000000ff
        /*0618*/ 	.word	0x000002f8
        /*061c*/ 	.short	0x0100
        /*061e*/ 	.byte	0x07
	.zero		1


	//   ....[84]....
        /*0620*/ 	.word	0x00000b40
        /*0624*/ 	.word	0x000000ff
        /*0628*/ 	.word	0x00000150
        /*062c*/ 	.short	0x0100
        /*062e*/ 	.byte	0x07
	.zero		1


	//   ....[85]....
        /*0630*/ 	.word	0x00000b50
        /*0634*/ 	.word	0x000000ff
        /*0638*/ 	.word	0x00000300
        /*063c*/ 	.short	0x0100
        /*063e*/ 	.byte	0x07
	.zero		1


	//   ....[86]....
        /*0640*/ 	.word	0x00000b60
        /*0644*/ 	.word	0x000000ff
        /*0648*/ 	.word	0x00000158
        /*064c*/ 	.short	0x0100
        /*064e*/ 	.byte	0x07
	.zero		1


	//   ....[87]....
        /*0650*/ 	.word	0x00000b70
        /*0654*/ 	.word	0x000000ff
        /*0658*/ 	.word	0x00000308
        /*065c*/ 	.short	0x0100
        /*065e*/ 	.byte	0x07
	.zero		1


	//   ....[88]....
        /*0660*/ 	.word	0x00000b80
        /*0664*/ 	.word	0x000000ff
        /*0668*/ 	.word	0x00000160
        /*066c*/ 	.short	0x0100
        /*066e*/ 	.byte	0x07
	.zero		1


	//   ....[89]....
        /*0670*/ 	.word	0x00000b90
        /*0674*/ 	.word	0x000000ff
        /*0678*/ 	.word	0x00000310
        /*067c*/ 	.short	0x0100
        /*067e*/ 	.byte	0x07
	.zero		1


	//   ....[90]....
        /*0680*/ 	.word	0x00000ba0
        /*0684*/ 	.word	0x000000ff
        /*0688*/ 	.word	0x00000168
        /*068c*/ 	.short	0x0100
        /*068e*/ 	.byte	0x07
	.zero		1


	//   ....[91]....
        /*0690*/ 	.word	0x00000bb0
        /*0694*/ 	.word	0x000000ff
        /*0698*/ 	.word	0x00000318
        /*069c*/ 	.short	0x0100
        /*069e*/ 	.byte	0x07
	.zero		1


	//   ....[92]....
        /*06a0*/ 	.word	0x00000bc0
        /*06a4*/ 	.word	0x000000ff
        /*06a8*/ 	.word	0x00000170
        /*06ac*/ 	.short	0x0100
        /*06ae*/ 	.byte	0x07
	.zero		1


	//   ....[93]....
        /*06b0*/ 	.word	0x00000bd0
        /*06b4*/ 	.word	0x000000ff
        /*06b8*/ 	.word	0x00000320
        /*06bc*/ 	.short	0x0100
        /*06be*/ 	.byte	0x07
	.zero		1


	//   ....[94]....
        /*06c0*/ 	.word	0x00000be0
        /*06c4*/ 	.word	0x000000ff
        /*06c8*/ 	.word	0x00000178
        /*06cc*/ 	.short	0x0100
        /*06ce*/ 	.byte	0x07
	.zero		1


	//   ....[95]....
        /*06d0*/ 	.word	0x00000bf0
        /*06d4*/ 	.word	0x000000ff
        /*06d8*/ 	.word	0x00000328
        /*06dc*/ 	.short	0x0100
        /*06de*/ 	.byte	0x07
	.zero		1


	//   ....[96]....
        /*06e0*/ 	.word	0x00000c00
        /*06e4*/ 	.word	0x000000ff
        /*06e8*/ 	.word	0x00000180
        /*06ec*/ 	.short	0x0100
        /*06ee*/ 	.byte	0x07
	.zero		1


	//   ....[97]....
        /*06f0*/ 	.word	0x00000c10
        /*06f4*/ 	.word	0x000000ff
        /*06f8*/ 	.word	0x00000330
        /*06fc*/ 	.short	0x0100
        /*06fe*/ 	.byte	0x07
	.zero		1


	//   ....[98]....
        /*0700*/ 	.word	0x00000c20
        /*0704*/ 	.word	0x000000ff
        /*0708*/ 	.word	0x00000188
        /*070c*/ 	.short	0x0100
        /*070e*/ 	.byte	0x07
	.zero		1


	//   ....[99]....
        /*0710*/ 	.word	0x00000c30
        /*0714*/ 	.word	0x000000ff
        /*0718*/ 	.word	0x00000338
        /*071c*/ 	.short	0x0100
        /*071e*/ 	.byte	0x07
	.zero		1


	//   ....[100]....
        /*0720*/ 	.word	0x00000c40
        /*0724*/ 	.word	0x000000ff
        /*0728*/ 	.word	0x00000190
        /*072c*/ 	.short	0x0100
        /*072e*/ 	.byte	0x07
	.zero		1


	//   ....[101]....
        /*0730*/ 	.word	0x00000c50
        /*0734*/ 	.word	0x000000ff
        /*0738*/ 	.word	0x00000340
        /*073c*/ 	.short	0x0100
        /*073e*/ 	.byte	0x07
	.zero		1


	//   ....[102]....
        /*0740*/ 	.word	0x00000c60
        /*0744*/ 	.word	0x000000ff
        /*0748*/ 	.word	0x00000198
        /*074c*/ 	.short	0x0100
        /*074e*/ 	.byte	0x07
	.zero		1


	//   ....[103]....
        /*0750*/ 	.word	0x00000c70
        /*0754*/ 	.word	0x000000ff
        /*0758*/ 	.word	0x00000348
        /*075c*/ 	.short	0x0100
        /*075e*/ 	.byte	0x07
	.zero		1


	//   ....[104]....
        /*0760*/ 	.word	0x00000c80
        /*0764*/ 	.word	0x000000ff
        /*0768*/ 	.word	0x000001a0
        /*076c*/ 	.short	0x0100
        /*076e*/ 	.byte	0x07
	.zero		1


	//   ....[105]....
        /*0770*/ 	.word	0x00000c90
        /*0774*/ 	.word	0x000000ff
        /*0778*/ 	.word	0x00000350
        /*077c*/ 	.short	0x0100
        /*077e*/ 	.byte	0x07
	.zero		1


	//   ....[106]....
        /*0780*/ 	.word	0x00000ca0
        /*0784*/ 	.word	0x000000ff
        /*0788*/ 	.word	0x000001a8
        /*078c*/ 	.short	0x0100
        /*078e*/ 	.byte	0x07
	.zero		1


	//   ....[107]....
        /*0790*/ 	.word	0x00000cb0
        /*0794*/ 	.word	0x000000ff
        /*0798*/ 	.word	0x00000358
        /*079c*/ 	.short	0x0100
        /*079e*/ 	.byte	0x07
	.zero		1


	//   ....[108]....
        /*07a0*/ 	.word	0x00000df0
        /*07a4*/ 	.word	0x000000ff
        /*07a8*/ 	.word	0x00000360
        /*07ac*/ 	.short	0x0100
        /*07ae*/ 	.byte	0x07
	.zero		1


	//   ....[109]....
        /*07b0*/ 	.word	0x00000e00
        /*07b4*/ 	.word	0x000000ff
        /*07b8*/ 	.word	0x00000368
        /*07bc*/ 	.short	0x0100
        /*07be*/ 	.byte	0x07
	.zero		1


	//   ....[110]....
        /*07c0*/ 	.word	0x00000ef0
        /*07c4*/ 	.word	0x000000ff
        /*07c8*/ 	.word	0x00000370
        /*07cc*/ 	.short	0x0100
        /*07ce*/ 	.byte	0x06
	.zero		1


	//   ....[111]....
        /*07d0*/ 	.word	0x00000f00
        /*07d4*/ 	.word	0x000000ff
        /*07d8*/ 	.word	0x00000378
        /*07dc*/ 	.short	0x0100
        /*07de*/ 	.byte	0x06
	.zero		1


	//   ....[112]....
        /*07e0*/ 	.word	0x00001040
        /*07e4*/ 	.word	0x000000ff
        /*07e8*/ 	.word	0x00000380
        /*07ec*/ 	.short	0x0100
        /*07ee*/ 	.byte	0x06
	.zero		1


	//   ....[113]....
        /*07f0*/ 	.word	0x00001050
        /*07f4*/ 	.word	0x000000ff
        /*07f8*/ 	.word	0x00000388
        /*07fc*/ 	.short	0x0100
        /*07fe*/ 	.byte	0x06
	.zero		1


	//   ....[114]....
        /*0800*/ 	.word	0x00001180
        /*0804*/ 	.word	0x000000ff
        /*0808*/ 	.word	0x00000390
        /*080c*/ 	.short	0x0100
        /*080e*/ 	.byte	0x07
	.zero		1


	//   ....[115]....
        /*0810*/ 	.word	0x00001190
        /*0814*/ 	.word	0x000000ff
        /*0818*/ 	.word	0x000003a0
        /*081c*/ 	.short	0x0100
        /*081e*/ 	.byte	0x07
	.zero		1


	//   ....[116]....
        /*0820*/ 	.word	0x000011a0
        /*0824*/ 	.word	0x000000ff
        /*0828*/ 	.word	0x00000398
        /*082c*/ 	.short	0x0100
        /*082e*/ 	.byte	0x07
	.zero		1


	//   ....[117]....
        /*0830*/ 	.word	0x000011b0
        /*0834*/ 	.word	0x000000ff
        /*0838*/ 	.word	0x000003a8
        /*083c*/ 	.short	0x0100
        /*083e*/ 	.byte	0x07
	.zero		1


	//   ....[118]....
        /*0840*/ 	.word	0x00001fb0
        /*0844*/ 	.word	0x000000ff
        /*0848*/ 	.word	0x000001b0
        /*084c*/ 	.short	0x010a
        /*084e*/ 	.byte	0x04
	.zero		1


	//   ....[119]....
        /*0850*/ 	.word	0x00002320
        /*0854*/ 	.word	0x000000ff
        /*0858*/ 	.word	0x000001b0
        /*085c*/ 	.short	0x010a
        /*085e*/ 	.byte	0x25
	.zero		1


	//   ....[120]....
        /*0860*/ 	.word	0x000024c0
        /*0864*/ 	.word	0x000000ff
        /*0868*/ 	.word	0x000001b0
        /*086c*/ 	.short	0x010a
        /*086e*/ 	.byte	0x11
	.zero		1


	//   ....[121]....
        /*0870*/ 	.word	0x000027a0
        /*0874*/ 	.word	0x000000ff
        /*0878*/ 	.word	0x00000378
        /*087c*/ 	.short	0x0101
        /*087e*/ 	.byte	0x2d
	.zero		1


	//   ....[122]....
        /*0880*/ 	.word	0x000027c0
        /*0884*/ 	.word	0x000000ff
        /*0888*/ 	.word	0x000001b0
        /*088c*/ 	.short	0x010a
        /*088e*/ 	.byte	0x04
	.zero		1


	//   ....[123]....
        /*0890*/ 	.word	0x00002970
        /*0894*/ 	.word	0x000000ff
        /*0898*/ 	.word	0x000001b0
        /*089c*/ 	.short	0x010a
        /*089e*/ 	.byte	0x29
	.zero		1


	//   ....[124]....
        /*08a0*/ 	.word	0x00002b10
        /*08a4*/ 	.word	0x000000ff
        /*08a8*/ 	.word	0x000001b0
        /*08ac*/ 	.short	0x010a
        /*08ae*/ 	.byte	0x09
	.zero		1


	//   ....[125]....
        /*08b0*/ 	.word	0x00002e00
        /*08b4*/ 	.word	0x000000ff
        /*08b8*/ 	.word	0x00000380
        /*08bc*/ 	.short	0x010a
        /*08be*/ 	.byte	0x2d
	.zero		1


	//   ....[126]....
        /*08c0*/ 	.word	0x00002ec0
        /*08c4*/ 	.word	0x000000ff
        /*08c8*/ 	.word	0x00000000
        /*08cc*/ 	.short	0x0101
        /*08ce*/ 	.byte	0x04
	.zero		1


	//   ....[127]....
        /*08d0*/ 	.word	0x000033a0
        /*08d4*/ 	.word	0x000000ff
        /*08d8*/ 	.word	0x00000000
        /*08dc*/ 	.short	0x010a
        /*08de*/ 	.byte	0x04
	.zero		1


	//   ....[128]....
        /*08e0*/ 	.word	0x00003430
        /*08e4*/ 	.word	0x000000ff
        /*08e8*/ 	.word	0x00000000
        /*08ec*/ 	.short	0x010a
        /*08ee*/ 	.byte	0x04
	.zero		1


	//   ....[129]....
        /*08f0*/ 	.word	0x000034c0
        /*08f4*/ 	.word	0x000000ff
        /*08f8*/ 	.word	0x00000000
        /*08fc*/ 	.short	0x010a
        /*08fe*/ 	.byte	0x04
	.zero		1


	//   ....[130]....
        /*0900*/ 	.word	0x00003550
        /*0904*/ 	.word	0x000000ff
        /*0908*/ 	.word	0x00000000
        /*090c*/ 	.short	0x010a
        /*090e*/ 	.byte	0x04
	.zero		1


	//   ....[131]....
        /*0910*/ 	.word	0x000035e0
        /*0914*/ 	.word	0x000000ff
        /*0918*/ 	.word	0x00000000
        /*091c*/ 	.short	0x010a
        /*091e*/ 	.byte	0x04
	.zero		1


	//   ....[132]....
        /*0920*/ 	.word	0x00003670
        /*0924*/ 	.word	0x000000ff
        /*0928*/ 	.word	0x00000000
        /*092c*/ 	.short	0x010a
        /*092e*/ 	.byte	0x04
	.zero		1


	//   ....[133]....
        /*0930*/ 	.word	0x00003700
        /*0934*/ 	.word	0x000000ff
        /*0938*/ 	.word	0x00000000
        /*093c*/ 	.short	0x010a
        /*093e*/ 	.byte	0x04
	.zero		1


	//   ....[134]....
        /*0940*/ 	.word	0x00003790
        /*0944*/ 	.word	0x000000ff
        /*0948*/ 	.word	0x00000000
        /*094c*/ 	.short	0x010a
        /*094e*/ 	.byte	0x04
	.zero		1


	//   ....[135]....
        /*0950*/ 	.word	0x00003820
        /*0954*/ 	.word	0x000000ff
        /*0958*/ 	.word	0x00000000
        /*095c*/ 	.short	0x010a
        /*095e*/ 	.byte	0x04
	.zero		1


	//   ....[136]....
        /*0960*/ 	.word	0x000038b0
        /*0964*/ 	.word	0x000000ff
        /*0968*/ 	.word	0x00000000
        /*096c*/ 	.short	0x010a
        /*096e*/ 	.byte	0x04
	.zero		1


	//   ....[137]....
        /*0970*/ 	.word	0x00003940
        /*0974*/ 	.word	0x000000ff
        /*0978*/ 	.word	0x00000000
        /*097c*/ 	.short	0x010a
        /*097e*/ 	.byte	0x04
	.zero		1


	//   ....[138]....
        /*0980*/ 	.word	0x000039d0
        /*0984*/ 	.word	0x000000ff
        /*0988*/ 	.word	0x00000000
        /*098c*/ 	.short	0x010a
        /*098e*/ 	.byte	0x04
	.zero		1


	//   ....[139]....
        /*0990*/ 	.word	0x00003a60
        /*0994*/ 	.word	0x000000ff
        /*0998*/ 	.word	0x00000000
        /*099c*/ 	.short	0x010a
        /*099e*/ 	.byte	0x04
	.zero		1


	//   ....[140]....
        /*09a0*/ 	.word	0x00003af0
        /*09a4*/ 	.word	0x000000ff
        /*09a8*/ 	.word	0x00000000
        /*09ac*/ 	.short	0x010a
        /*09ae*/ 	.byte	0x04
	.zero		1


	//   ....[141]....
        /*09b0*/ 	.word	0x00003b80
        /*09b4*/ 	.word	0x000000ff
        /*09b8*/ 	.word	0x00000000
        /*09bc*/ 	.short	0x010a
        /*09be*/ 	.byte	0x04
	.zero		1


	//   ....[142]....
        /*09c0*/ 	.word	0x00003c10
        /*09c4*/ 	.word	0x000000ff
        /*09c8*/ 	.word	0x00000000
        /*09cc*/ 	.short	0x010a
        /*09ce*/ 	.byte	0x04
	.zero		1


	//   ....[143]....
        /*09d0*/ 	.word	0x00003ca0
        /*09d4*/ 	.word	0x000000ff
        /*09d8*/ 	.word	0x00000000
        /*09dc*/ 	.short	0x010a
        /*09de*/ 	.byte	0x04
	.zero		1


	//   ....[144]....
        /*09e0*/ 	.word	0x00003d30
        /*09e4*/ 	.word	0x000000ff
        /*09e8*/ 	.word	0x00000000
        /*09ec*/ 	.short	0x010a
        /*09ee*/ 	.byte	0x04
	.zero		1


	//   ....[145]....
        /*09f0*/ 	.word	0x00003dc0
        /*09f4*/ 	.word	0x000000ff
        /*09f8*/ 	.word	0x00000000
        /*09fc*/ 	.short	0x010a
        /*09fe*/ 	.byte	0x04
	.zero		1


	//   ....[146]....
        /*0a00*/ 	.word	0x00003e50
        /*0a04*/ 	.word	0x000000ff
        /*0a08*/ 	.word	0x00000000
        /*0a0c*/ 	.short	0x010a
        /*0a0e*/ 	.byte	0x04
	.zero		1


	//   ....[147]....
        /*0a10*/ 	.word	0x00003ee0
        /*0a14*/ 	.word	0x000000ff
        /*0a18*/ 	.word	0x00000000
        /*0a1c*/ 	.short	0x010a
        /*0a1e*/ 	.byte	0x04
	.zero		1


	//   ....[148]....
        /*0a20*/ 	.word	0x00003f70
        /*0a24*/ 	.word	0x000000ff
        /*0a28*/ 	.word	0x00000000
        /*0a2c*/ 	.short	0x010a
        /*0a2e*/ 	.byte	0x04
	.zero		1


	//   ....[149]....
        /*0a30*/ 	.word	0x00004000
        /*0a34*/ 	.word	0x000000ff
        /*0a38*/ 	.word	0x00000000
        /*0a3c*/ 	.short	0x010a
        /*0a3e*/ 	.byte	0x04
	.zero		1


	//   ....[150]....
        /*0a40*/ 	.word	0x00004090
        /*0a44*/ 	.word	0x000000ff
        /*0a48*/ 	.word	0x00000000
        /*0a4c*/ 	.short	0x010a
        /*0a4e*/ 	.byte	0x04
	.zero		1


	//   ....[151]....
        /*0a50*/ 	.word	0x00004120
        /*0a54*/ 	.word	0x000000ff
        /*0a58*/ 	.word	0x00000000
        /*0a5c*/ 	.short	0x010a
        /*0a5e*/ 	.byte	0x04
	.zero		1


	//   ....[152]....
        /*0a60*/ 	.word	0x000041b0
        /*0a64*/ 	.word	0x000000ff
        /*0a68*/ 	.word	0x00000000
        /*0a6c*/ 	.short	0x010a
        /*0a6e*/ 	.byte	0x04
	.zero		1


	//   ....[153]....
        /*0a70*/ 	.word	0x00004240
        /*0a74*/ 	.word	0x000000ff
        /*0a78*/ 	.word	0x00000000
        /*0a7c*/ 	.short	0x010a
        /*0a7e*/ 	.byte	0x04
	.zero		1


	//   ....[154]....
        /*0a80*/ 	.word	0x000042d0
        /*0a84*/ 	.word	0x000000ff
        /*0a88*/ 	.word	0x00000000
        /*0a8c*/ 	.short	0x010a
        /*0a8e*/ 	.byte	0x04
	.zero		1


	//   ....[155]....
        /*0a90*/ 	.word	0x00004360
        /*0a94*/ 	.word	0x000000ff
        /*0a98*/ 	.word	0x00000000
        /*0a9c*/ 	.short	0x010a
        /*0a9e*/ 	.byte	0x04
	.zero		1


	//   ....[156]....
        /*0aa0*/ 	.word	0x000043f0
        /*0aa4*/ 	.word	0x000000ff
        /*0aa8*/ 	.word	0x00000000
        /*0aac*/ 	.short	0x010a
        /*0aae*/ 	.byte	0x04
	.zero		1


	//   ....[157]....
        /*0ab0*/ 	.word	0x00004480
        /*0ab4*/ 	.word	0x000000ff
        /*0ab8*/ 	.word	0x00000000
        /*0abc*/ 	.short	0x010a
        /*0abe*/ 	.byte	0x04
	.zero		1


	//   ....[158]....
        /*0ac0*/ 	.word	0x00004510
        /*0ac4*/ 	.word	0x000000ff
        /*0ac8*/ 	.word	0x00000000
        /*0acc*/ 	.short	0x010a
        /*0ace*/ 	.byte	0x04
	.zero		1


	//   ....[159]....
        /*0ad0*/ 	.word	0x000045a0
        /*0ad4*/ 	.word	0x000000ff
        /*0ad8*/ 	.word	0x00000000
        /*0adc*/ 	.short	0x010a
        /*0ade*/ 	.byte	0x04
	.zero		1


	//   ....[160]....
        /*0ae0*/ 	.word	0x00004630
        /*0ae4*/ 	.word	0x000000ff
        /*0ae8*/ 	.word	0x00000000
        /*0aec*/ 	.short	0x010a
        /*0aee*/ 	.byte	0x04
	.zero		1


	//   ....[161]....
        /*0af0*/ 	.word	0x000046c0
        /*0af4*/ 	.word	0x000000ff
        /*0af8*/ 	.word	0x00000000
        /*0afc*/ 	.short	0x010a
        /*0afe*/ 	.byte	0x04
	.zero		1


	//   ....[162]....
        /*0b00*/ 	.word	0x00004750
        /*0b04*/ 	.word	0x000000ff
        /*0b08*/ 	.word	0x00000000
        /*0b0c*/ 	.short	0x010a
        /*0b0e*/ 	.byte	0x04
	.zero		1


	//   ....[163]....
        /*0b10*/ 	.word	0x000047e0
        /*0b14*/ 	.word	0x000000ff
        /*0b18*/ 	.word	0x00000000
        /*0b1c*/ 	.short	0x010a
        /*0b1e*/ 	.byte	0x04
	.zero		1


	//   ....[164]....
        /*0b20*/ 	.word	0x00004870
        /*0b24*/ 	.word	0x000000ff
        /*0b28*/ 	.word	0x00000000
        /*0b2c*/ 	.short	0x010a
        /*0b2e*/ 	.byte	0x04
	.zero		1


	//   ....[165]....
        /*0b30*/ 	.word	0x00004900
        /*0b34*/ 	.word	0x000000ff
        /*0b38*/ 	.word	0x00000000
        /*0b3c*/ 	.short	0x010a
        /*0b3e*/ 	.byte	0x04
	.zero		1


	//   ....[166]....
        /*0b40*/ 	.word	0x00004990
        /*0b44*/ 	.word	0x000000ff
        /*0b48*/ 	.word	0x00000000
        /*0b4c*/ 	.short	0x010a
        /*0b4e*/ 	.byte	0x04
	.zero		1


	//   ....[167]....
        /*0b50*/ 	.word	0x00004a20
        /*0b54*/ 	.word	0x000000ff
        /*0b58*/ 	.word	0x00000000
        /*0b5c*/ 	.short	0x010a
        /*0b5e*/ 	.byte	0x04
	.zero		1


	//   ....[168]....
        /*0b60*/ 	.word	0x00004ab0
        /*0b64*/ 	.word	0x000000ff
        /*0b68*/ 	.word	0x00000000
        /*0b6c*/ 	.short	0x010a
        /*0b6e*/ 	.byte	0x04
	.zero		1


	//   ....[169]....
        /*0b70*/ 	.word	0x00004b40
        /*0b74*/ 	.word	0x000000ff
        /*0b78*/ 	.word	0x00000000
        /*0b7c*/ 	.short	0x010a
        /*0b7e*/ 	.byte	0x04
	.zero		1


	//   ....[170]....
        /*0b80*/ 	.word	0x00004bd0
        /*0b84*/ 	.word	0x000000ff
        /*0b88*/ 	.word	0x00000000
        /*0b8c*/ 	.short	0x010a
        /*0b8e*/ 	.byte	0x04
	.zero		1


	//   ....[171]....
        /*0b90*/ 	.word	0x00004c60
        /*0b94*/ 	.word	0x000000ff
        /*0b98*/ 	.word	0x00000000
        /*0b9c*/ 	.short	0x010a
        /*0b9e*/ 	.byte	0x04
	.zero		1


	//   ....[172]....
        /*0ba0*/ 	.word	0x00004cf0
        /*0ba4*/ 	.word	0x000000ff
        /*0ba8*/ 	.word	0x00000000
        /*0bac*/ 	.short	0x010a
        /*0bae*/ 	.byte	0x04
	.zero		1


	//   ....[173]....
        /*0bb0*/ 	.word	0x00004d80
        /*0bb4*/ 	.word	0x000000ff
        /*0bb8*/ 	.word	0x00000000
        /*0bbc*/ 	.short	0x010a
        /*0bbe*/ 	.byte	0x04
	.zero		1


	//   ....[174]....
        /*0bc0*/ 	.word	0x00004e10
        /*0bc4*/ 	.word	0x000000ff
        /*0bc8*/ 	.word	0x00000000
        /*0bcc*/ 	.short	0x010a
        /*0bce*/ 	.byte	0x04
	.zero		1


	//   ....[175]....
        /*0bd0*/ 	.word	0x00004ea0
        /*0bd4*/ 	.word	0x000000ff
        /*0bd8*/ 	.word	0x00000000
        /*0bdc*/ 	.short	0x010a
        /*0bde*/ 	.byte	0x04
	.zero		1


	//   ....[176]....
        /*0be0*/ 	.word	0x00004f30
        /*0be4*/ 	.word	0x000000ff
        /*0be8*/ 	.word	0x00000000
        /*0bec*/ 	.short	0x010a
        /*0bee*/ 	.byte	0x04
	.zero		1


	//   ....[177]....
        /*0bf0*/ 	.word	0x00004fc0
        /*0bf4*/ 	.word	0x000000ff
        /*0bf8*/ 	.word	0x00000000
        /*0bfc*/ 	.short	0x010a
        /*0bfe*/ 	.byte	0x04
	.zero		1


	//   ....[178]....
        /*0c00*/ 	.word	0x00005050
        /*0c04*/ 	.word	0x000000ff
        /*0c08*/ 	.word	0x00000000
        /*0c0c*/ 	.short	0x010a
        /*0c0e*/ 	.byte	0x04
	.zero		1


	//   ....[179]....
        /*0c10*/ 	.word	0x000050e0
        /*0c14*/ 	.word	0x000000ff
        /*0c18*/ 	.word	0x00000000
        /*0c1c*/ 	.short	0x010a
        /*0c1e*/ 	.byte	0x04
	.zero		1


	//   ....[180]....
        /*0c20*/ 	.word	0x00005180
        /*0c24*/ 	.word	0x00000000
        /*0c28*/ 	.word	0x00000000
        /*0c2c*/ 	.short	0x010a
        /*0c2e*/ 	.byte	0xff
	.zero		1


	//   ....[181]....
        /*0c30*/ 	.word	0x000052b0
        /*0c34*/ 	.word	0x000000ff
        /*0c38*/ 	.word	0x00000388
        /*0c3c*/ 	.short	0x010a
        /*0c3e*/ 	.byte	0x28
	.zero		1


	//   ....[182]....
        /*0c40*/ 	.word	0x00005350
        /*0c44*/ 	.word	0x000000ff
        /*0c48*/ 	.word	0x00000380
        /*0c4c*/ 	.short	0x010a
        /*0c4e*/ 	.byte	0x28
	.zero		1


	//   ....[183]....
        /*0c50*/ 	.word	0x000053f0
        /*0c54*/ 	.word	0x000000ff
        /*0c58*/ 	.word	0x00000000
        /*0c5c*/ 	.short	0x0101
        /*0c5e*/ 	.byte	0x06
	.zero		1


	//   ....[184]....
        /*0c60*/ 	.word	0x00005430
        /*0c64*/ 	.word	0x000000ff
        /*0c68*/ 	.word	0x00000388
        /*0c6c*/ 	.short	0x0106
        /*0c6e*/ 	.byte	0x28
	.zero		1


	//   ....[185]....
        /*0c70*/ 	.word	0x00005470
        /*0c74*/ 	.word	0x00000000
        /*0c78*/ 	.word	0x00000388
        /*0c7c*/ 	.short	0x010a
        /*0c7e*/ 	.byte	0xff
	.zero		1


	//   ....[186]....
        /*0c80*/ 	.word	0x00005960
        /*0c84*/ 	.word	0x000000ff
        /*0c88*/ 	.word	0x00000380
        /*0c8c*/ 	.short	0x010a
        /*0c8e*/ 	.byte	0x07
	.zero		1


	//   ....[187]....
        /*0c90*/ 	.word	0x00005a10
        /*0c94*/ 	.word	0x000000ff
        /*0c98*/ 	.word	0x00000000
        /*0c9c*/ 	.short	0x0101
        /*0c9e*/ 	.byte	0x05
	.zero		1


	//   ....[188]....
        /*0ca0*/ 	.word	0x00005a20
        /*0ca4*/ 	.word	0x000000ff
        /*0ca8*/ 	.word	0x000003a0
        /*0cac*/ 	.short	0x010a
        /*0cae*/ 	.byte	0x09
	.zero		1


	//   ....[189]....
        /*0cb0*/ 	.word	0x00005ab0
        /*0cb4*/ 	.word	0x000000ff
        /*0cb8*/ 	.word	0x00000000
        /*0cbc*/ 	.short	0x010a
        /*0cbe*/ 	.byte	0x04
	.zero		1


	//   ....[190]....
        /*0cc0*/ 	.word	0x00005b50
        /*0cc4*/ 	.word	0x000000ff
        /*0cc8*/ 	.word	0x00000000
        /*0ccc*/ 	.short	0x010a
        /*0cce*/ 	.byte	0x08
	.zero		1


	//   ....[191]....
        /*0cd0*/ 	.word	0x00005c80
        /*0cd4*/ 	.word	0x000000ff
        /*0cd8*/ 	.word	0x00000000
        /*0cdc*/ 	.short	0x010a
        /*0cde*/ 	.byte	0x04
	.zero		1


	//   ....[192]....
        /*0ce0*/ 	.word	0x00005e50
        /*0ce4*/ 	.word	0x000000ff
        /*0ce8*/ 	.word	0x00000000
        /*0cec*/ 	.short	0x010a
        /*0cee*/ 	.byte	0x05
	.zero		1


	//   ....[193]....
        /*0cf0*/ 	.word	0x00005ee0
        /*0cf4*/ 	.word	0x000000ff
        /*0cf8*/ 	.word	0x00000000
        /*0cfc*/ 	.short	0x010a
        /*0cfe*/ 	.byte	0x06
	.zero		1


	//   ....[194]....
        /*0d00*/ 	.word	0x00006410
        /*0d04*/ 	.word	0x000000ff
        /*0d08*/ 	.word	0x00000380
        /*0d0c*/ 	.short	0x010a
        /*0d0e*/ 	.byte	0x10
	.zero		1


	//   ....[195]....
        /*0d10*/ 	.word	0x000064e0
        /*0d14*/ 	.word	0x000000ff
        /*0d18*/ 	.word	0x00000000
        /*0d1c*/ 	.short	0x0101
        /*0d1e*/ 	.byte	0x12
	.zero		1


	//   ....[196]....
        /*0d20*/ 	.word	0x00006800
        /*0d24*/ 	.word	0x000000ff
        /*0d28*/ 	.word	0x00000378
        /*0d2c*/ 	.short	0x010a
        /*0d2e*/ 	.byte	0x10
	.zero		1


	//   ....[197]....
        /*0d30*/ 	.word	0x00006980
        /*0d34*/ 	.word	0x000000ff
        /*0d38*/ 	.word	0x00000368
        /*0d3c*/ 	.short	0x010a
        /*0d3e*/ 	.byte	0x10
	.zero		1


	//   ....[198]....
        /*0d40*/ 	.word	0x000070e0
        /*0d44*/ 	.word	0x000000ff
        /*0d48*/ 	.word	0x00000360
        /*0d4c*/ 	.short	0x010b
        /*0d4e*/ 	.byte	0x10
	.zero		1


	//   ....[199]....
        /*0d50*/ 	.word	0x00007110
        /*0d54*/ 	.word	0x000000ff
        /*0d58*/ 	.word	0x00000000
        /*0d5c*/ 	.short	0x0101
        /*0d5e*/ 	.byte	0x28
	.zero		1


	//   ....[200]....
        /*0d60*/ 	.word	0x000071a0
        /*0d64*/ 	.word	0x00000000
        /*0d68*/ 	.word	0x00000368
        /*0d6c*/ 	.short	0x010a
        /*0d6e*/ 	.byte	0xff
	.zero		1


	//   ....[201]....
        /*0d70*/ 	.word	0x00007550
        /*0d74*/ 	.word	0x000000ff
        /*0d78*/ 	.word	0x00000380
        /*0d7c*/ 	.short	0x010a
        /*0d7e*/ 	.byte	0x2b
	.zero		1


	//   ....[202]....
        /*0d80*/ 	.word	0x00007670
        /*0d84*/ 	.word	0x000000ff
        /*0d88*/ 	.word	0x00000000
        /*0d8c*/ 	.short	0x0101
        /*0d8e*/ 	.byte	0x04
	.zero		1


	//   ....[203]....
        /*0d90*/ 	.word	0x00007ff0
        /*0d94*/ 	.word	0x000000ff
        /*0d98*/ 	.word	0x00000360
        /*0d9c*/ 	.short	0x010a
        /*0d9e*/ 	.byte	0x2b
	.zero		1


	//   ....[204]....
        /*0da0*/ 	.word	0x00008000
        /*0da4*/ 	.word	0x0000005c
        /*0da8*/ 	.word	0x00000390
        /*0dac*/ 	.short	0x010a
        /*0dae*/ 	.byte	0xff
	.zero		1


	//   ....[205]....
        /*0db0*/ 	.word	0x00008150
        /*0db4*/ 	.word	0x000000ff
        /*0db8*/ 	.word	0x00000360
        /*0dbc*/ 	.short	0x010a
        /*0dbe*/ 	.byte	0x2b
	.zero		1


	//   ....[206]....
        /*0dc0*/ 	.word	0x00008230
        /*0dc4*/ 	.word	0x000000ff
        /*0dc8*/ 	.word	0x00000000
        /*0dcc*/ 	.short	0x0101
        /*0dce*/ 	.byte	0x04
	.zero		1


	//   ....[207]....
        /*0dd0*/ 	.word	0x00008290
        /*0dd4*/ 	.word	0x0000005c
        /*0dd8*/ 	.word	0x00000390
        /*0ddc*/ 	.short	0x010a
        /*0dde*/ 	.byte	0xff
	.zero		1


	//   ....[208]....
        /*0de0*/ 	.word	0x00008660
        /*0de4*/ 	.word	0x000000ff
        /*0de8*/ 	.word	0x00000000
        /*0dec*/ 	.short	0x0101
        /*0dee*/ 	.byte	0x05
	.zero		1


	//   ....[209]....
        /*0df0*/ 	.word	0x00009460
        /*0df4*/ 	.word	0x00000003
        /*0df8*/ 	.word	0x000001b0
        /*0dfc*/ 	.short	0x010a
        /*0dfe*/ 	.byte	0xff
	.zero		1


	//   ....[210]....
        /*0e00*/ 	.word	0x000094c0
        /*0e04*/ 	.word	0x00000004
        /*0e08*/ 	.word	0x000001b0
        /*0e0c*/ 	.short	0x010a
        /*0e0e*/ 	.byte	0xff
	.zero		1


	//   ....[211]....
        /*0e10*/ 	.word	0x00009520
        /*0e14*/ 	.word	0x00000002
        /*0e18*/ 	.word	0x00000380
        /*0e1c*/ 	.short	0x010a
        /*0e1e*/ 	.byte	0xff
	.zero		1


	//   ....[212]....
        /*0e20*/ 	.word	0x00009580
        /*0e24*/ 	.word	0x00000000
        /*0e28*/ 	.word	0x00000000
        /*0e2c*/ 	.short	0x010a
        /*0e2e*/ 	.byte	0xff
	.zero		1


	//   ....[213]....
        /*0e30*/ 	.word	0x000095e0
        /*0e34*/ 	.word	0x00000000
        /*0e38*/ 	.word	0x00000000
        /*0e3c*/ 	.short	0x010a
        /*0e3e*/ 	.byte	0xff
	.zero		1


	//   ....[214]....
        /*0e40*/ 	.word	0x00009640
        /*0e44*/ 	.word	0x00000000
        /*0e48*/ 	.word	0x00000000
        /*0e4c*/ 	.short	0x010a
        /*0e4e*/ 	.byte	0xff
	.zero		1


	//   ....[215]....
        /*0e50*/ 	.word	0x000096a0
        /*0e54*/ 	.word	0x00000000
        /*0e58*/ 	.word	0x00000000
        /*0e5c*/ 	.short	0x010a
        /*0e5e*/ 	.byte	0xff
	.zero		1


	//   ....[216]....
        /*0e60*/ 	.word	0x00009700
        /*0e64*/ 	.word	0x00000000
        /*0e68*/ 	.word	0x00000000
        /*0e6c*/ 	.short	0x010a
        /*0e6e*/ 	.byte	0xff
	.zero		1


	//   ....[217]....
        /*0e70*/ 	.word	0x00009760
        /*0e74*/ 	.word	0x00000000
        /*0e78*/ 	.word	0x00000000
        /*0e7c*/ 	.short	0x010a
        /*0e7e*/ 	.byte	0xff
	.zero		1


	//   ....[218]....
        /*0e80*/ 	.word	0x000097c0
        /*0e84*/ 	.word	0x00000000
        /*0e88*/ 	.word	0x00000000
        /*0e8c*/ 	.short	0x010a
        /*0e8e*/ 	.byte	0xff
	.zero		1


	//   ....[219]....
        /*0e90*/ 	.word	0x00009820
        /*0e94*/ 	.word	0x00000000
        /*0e98*/ 	.word	0x00000000
        /*0e9c*/ 	.short	0x010a
        /*0e9e*/ 	.byte	0xff
	.zero		1


	//   ....[220]....
        /*0ea0*/ 	.word	0x00009880
        /*0ea4*/ 	.word	0x00000000
        /*0ea8*/ 	.word	0x00000000
        /*0eac*/ 	.short	0x010a
        /*0eae*/ 	.byte	0xff
	.zero		1


	//   ....[221]....
        /*0eb0*/ 	.word	0x000098e0
        /*0eb4*/ 	.word	0x00000000
        /*0eb8*/ 	.word	0x00000000
        /*0ebc*/ 	.short	0x010a
        /*0ebe*/ 	.byte	0xff
	.zero		1


	//   ....[222]....
        /*0ec0*/ 	.word	0x00009940
        /*0ec4*/ 	.word	0x00000000
        /*0ec8*/ 	.word	0x00000000
        /*0ecc*/ 	.short	0x010a
        /*0ece*/ 	.byte	0xff
	.zero		1


	//   ....[223]....
        /*0ed0*/ 	.word	0x000099a0
        /*0ed4*/ 	.word	0x00000000
        /*0ed8*/ 	.word	0x00000000
        /*0edc*/ 	.short	0x010a
        /*0ede*/ 	.byte	0xff
	.zero		1


	//   ....[224]....
        /*0ee0*/ 	.word	0x00009a00
        /*0ee4*/ 	.word	0x00000000
        /*0ee8*/ 	.word	0x00000000
        /*0eec*/ 	.short	0x010a
        /*0eee*/ 	.byte	0xff
	.zero		1


	//   ....[225]....
        /*0ef0*/ 	.word	0x00009a60
        /*0ef4*/ 	.word	0x00000000
        /*0ef8*/ 	.word	0x00000000
        /*0efc*/ 	.short	0x010a
        /*0efe*/ 	.byte	0xff
	.zero		1


	//   ....[226]....
        /*0f00*/ 	.word	0x00009ac0
        /*0f04*/ 	.word	0x00000000
        /*0f08*/ 	.word	0x00000000
        /*0f0c*/ 	.short	0x010a
        /*0f0e*/ 	.byte	0xff
	.zero		1


	//   ....[227]....
        /*0f10*/ 	.word	0x00009b20
        /*0f14*/ 	.word	0x00000000
        /*0f18*/ 	.word	0x00000000
        /*0f1c*/ 	.short	0x010a
        /*0f1e*/ 	.byte	0xff
	.zero		1


	//   ....[228]....
        /*0f20*/ 	.word	0x00009b80
        /*0f24*/ 	.word	0x00000000
        /*0f28*/ 	.word	0x00000000
        /*0f2c*/ 	.short	0x010a
        /*0f2e*/ 	.byte	0xff
	.zero		1


	//   ....[229]....
        /*0f30*/ 	.word	0x00009be0
        /*0f34*/ 	.word	0x00000000
        /*0f38*/ 	.word	0x00000000
        /*0f3c*/ 	.short	0x010a
        /*0f3e*/ 	.byte	0xff
	.zero		1


	//   ....[230]....
        /*0f40*/ 	.word	0x00009c40
        /*0f44*/ 	.word	0x00000000
        /*0f48*/ 	.word	0x00000000
        /*0f4c*/ 	.short	0x010a
        /*0f4e*/ 	.byte	0xff
	.zero		1


	//   ....[231]....
        /*0f50*/ 	.word	0x00009ca0
        /*0f54*/ 	.word	0x00000000
        /*0f58*/ 	.word	0x00000000
        /*0f5c*/ 	.short	0x010a
        /*0f5e*/ 	.byte	0xff
	.zero		1


	//   ....[232]....
        /*0f60*/ 	.word	0x00009d00
        /*0f64*/ 	.word	0x00000000
        /*0f68*/ 	.word	0x00000000
        /*0f6c*/ 	.short	0x010a
        /*0f6e*/ 	.byte	0xff
	.zero		1


	//   ....[233]....
        /*0f70*/ 	.word	0x00009d60
        /*0f74*/ 	.word	0x00000000
        /*0f78*/ 	.word	0x00000000
        /*0f7c*/ 	.short	0x010a
        /*0f7e*/ 	.byte	0xff
	.zero		1


	//   ....[234]....
        /*0f80*/ 	.word	0x00009dc0
        /*0f84*/ 	.word	0x00000000
        /*0f88*/ 	.word	0x00000000
        /*0f8c*/ 	.short	0x010a
        /*0f8e*/ 	.byte	0xff
	.zero		1


	//   ....[235]....
        /*0f90*/ 	.word	0x00009e20
        /*0f94*/ 	.word	0x00000000
        /*0f98*/ 	.word	0x00000000
        /*0f9c*/ 	.short	0x010a
        /*0f9e*/ 	.byte	0xff
	.zero		1


	//   ....[236]....
        /*0fa0*/ 	.word	0x00009e80
        /*0fa4*/ 	.word	0x00000000
        /*0fa8*/ 	.word	0x00000000
        /*0fac*/ 	.short	0x010a
        /*0fae*/ 	.byte	0xff
	.zero		1


	//   ....[237]....
        /*0fb0*/ 	.word	0x00009ee0
        /*0fb4*/ 	.word	0x00000000
        /*0fb8*/ 	.word	0x00000000
        /*0fbc*/ 	.short	0x010a
        /*0fbe*/ 	.byte	0xff
	.zero		1


	//   ....[238]....
        /*0fc0*/ 	.word	0x00009f40
        /*0fc4*/ 	.word	0x00000000
        /*0fc8*/ 	.word	0x00000000
        /*0fcc*/ 	.short	0x010a
        /*0fce*/ 	.byte	0xff
	.zero		1


	//   ....[239]....
        /*0fd0*/ 	.word	0x00009fa0
        /*0fd4*/ 	.word	0x00000000
        /*0fd8*/ 	.word	0x00000000
        /*0fdc*/ 	.short	0x010a
        /*0fde*/ 	.byte	0xff
	.zero		1


	//   ....[240]....
        /*0fe0*/ 	.word	0x0000a000
        /*0fe4*/ 	.word	0x00000000
        /*0fe8*/ 	.word	0x00000000
        /*0fec*/ 	.short	0x010a
        /*0fee*/ 	.byte	0xff
	.zero		1


	//   ....[241]....
        /*0ff0*/ 	.word	0x0000a060
        /*0ff4*/ 	.word	0x00000000
        /*0ff8*/ 	.word	0x00000000
        /*0ffc*/ 	.short	0x010a
        /*0ffe*/ 	.byte	0xff
	.zero		1


	//   ....[242]....
        /*1000*/ 	.word	0x0000a0c0
        /*1004*/ 	.word	0x00000000
        /*1008*/ 	.word	0x00000000
        /*100c*/ 	.short	0x010a
        /*100e*/ 	.byte	0xff
	.zero		1


	//   ....[243]....
        /*1010*/ 	.word	0x0000a120
        /*1014*/ 	.word	0x00000000
        /*1018*/ 	.word	0x00000000
        /*101c*/ 	.short	0x010a
        /*101e*/ 	.byte	0xff
	.zero		1


	//   ....[244]....
        /*1020*/ 	.word	0x0000a180
        /*1024*/ 	.word	0x00000000
        /*1028*/ 	.word	0x00000000
        /*102c*/ 	.short	0x010a
        /*102e*/ 	.byte	0xff
	.zero		1


	//   ....[245]....
        /*1030*/ 	.word	0x0000a1e0
        /*1034*/ 	.word	0x00000000
        /*1038*/ 	.word	0x00000000
        /*103c*/ 	.short	0x010a
        /*103e*/ 	.byte	0xff
	.zero		1


	//   ....[246]....
        /*1040*/ 	.word	0x0000a240
        /*1044*/ 	.word	0x00000000
        /*1048*/ 	.word	0x00000000
        /*104c*/ 	.short	0x010a
        /*104e*/ 	.byte	0xff
	.zero		1


	//   ....[247]....
        /*1050*/ 	.word	0x0000a2a0
        /*1054*/ 	.word	0x00000000
        /*1058*/ 	.word	0x00000000
        /*105c*/ 	.short	0x010a
        /*105e*/ 	.byte	0xff
	.zero		1


	//   ....[248]....
        /*1060*/ 	.word	0x0000a300
        /*1064*/ 	.word	0x00000000
        /*1068*/ 	.word	0x00000000
        /*106c*/ 	.short	0x010a
        /*106e*/ 	.byte	0xff
	.zero		1


	//   ....[249]....
        /*1070*/ 	.word	0x0000a360
        /*1074*/ 	.word	0x00000000
        /*1078*/ 	.word	0x00000000
        /*107c*/ 	.short	0x010a
        /*107e*/ 	.byte	0xff
	.zero		1


	//   ....[250]....
        /*1080*/ 	.word	0x0000a3c0
        /*1084*/ 	.word	0x00000000
        /*1088*/ 	.word	0x00000000
        /*108c*/ 	.short	0x010a
        /*108e*/ 	.byte	0xff
	.zero		1


	//   ....[251]....
        /*1090*/ 	.word	0x0000a420
        /*1094*/ 	.word	0x00000000
        /*1098*/ 	.word	0x00000000
        /*109c*/ 	.short	0x010a
        /*109e*/ 	.byte	0xff
	.zero		1


	//   ....[252]....
        /*10a0*/ 	.word	0x0000a480
        /*10a4*/ 	.word	0x00000000
        /*10a8*/ 	.word	0x00000000
        /*10ac*/ 	.short	0x010a
        /*10ae*/ 	.byte	0xff
	.zero		1


	//   ....[253]....
        /*10b0*/ 	.word	0x0000a4e0
        /*10b4*/ 	.word	0x00000000
        /*10b8*/ 	.word	0x00000000
        /*10bc*/ 	.short	0x010a
        /*10be*/ 	.byte	0xff
	.zero		1


	//   ....[254]....
        /*10c0*/ 	.word	0x0000a540
        /*10c4*/ 	.word	0x00000000
        /*10c8*/ 	.word	0x00000000
        /*10cc*/ 	.short	0x010a
        /*10ce*/ 	.byte	0xff
	.zero		1


	//   ....[255]....
        /*10d0*/ 	.word	0x0000a5a0
        /*10d4*/ 	.word	0x00000000
        /*10d8*/ 	.word	0x00000000
        /*10dc*/ 	.short	0x010a
        /*10de*/ 	.byte	0xff
	.zero		1


	//   ....[0]....
        /*10e0*/ 	.word	0x0000a600
        /*10e4*/ 	.word	0x00000000
        /*10e8*/ 	.word	0x00000000
        /*10ec*/ 	.short	0x010a
        /*10ee*/ 	.byte	0xff
	.zero		1


	//   ....[1]....
        /*10f0*/ 	.word	0x0000a660
        /*10f4*/ 	.word	0x00000000
        /*10f8*/ 	.word	0x00000000
        /*10fc*/ 	.short	0x010a
        /*10fe*/ 	.byte	0xff
	.zero		1


	//   ....[2]....
        /*1100*/ 	.word	0x0000a6c0
        /*1104*/ 	.word	0x00000000
        /*1108*/ 	.word	0x00000000
        /*110c*/ 	.short	0x010a
        /*110e*/ 	.byte	0xff
	.zero		1


	//   ....[3]....
        /*1110*/ 	.word	0x0000a720
        /*1114*/ 	.word	0x00000000
        /*1118*/ 	.word	0x00000000
        /*111c*/ 	.short	0x010a
        /*111e*/ 	.byte	0xff
	.zero		1


	//   ....[4]....
        /*1120*/ 	.word	0x0000a780
        /*1124*/ 	.word	0x00000000
        /*1128*/ 	.word	0x00000000
        /*112c*/ 	.short	0x010a
        /*112e*/ 	.byte	0xff
	.zero		1


	//   ....[5]....
        /*1130*/ 	.word	0x0000a7e0
        /*1134*/ 	.word	0x00000000
        /*1138*/ 	.word	0x00000000
        /*113c*/ 	.short	0x010a
        /*113e*/ 	.byte	0xff
	.zero		1


	//   ....[6]....
        /*1140*/ 	.word	0x0000a840
        /*1144*/ 	.word	0x00000000
        /*1148*/ 	.word	0x00000000
        /*114c*/ 	.short	0x010a
        /*114e*/ 	.byte	0xff
	.zero		1


	//   ....[7]....
        /*1150*/ 	.word	0x0000a8a0
        /*1154*/ 	.word	0x00000000
        /*1158*/ 	.word	0x00000000
        /*115c*/ 	.short	0x010a
        /*115e*/ 	.byte	0xff
	.zero		1


	//   ....[8]....
        /*1160*/ 	.word	0x0000a900
        /*1164*/ 	.word	0x00000000
        /*1168*/ 	.word	0x00000000
        /*116c*/ 	.short	0x010a
        /*116e*/ 	.byte	0xff
	.zero		1


	//   ....[9]....
        /*1170*/ 	.word	0x0000a960
        /*1174*/ 	.word	0x00000004
        /*1178*/ 	.word	0x00000388
        /*117c*/ 	.short	0x010a
        /*117e*/ 	.byte	0xff
	.zero		1


	//   ....[10]....
        /*1180*/ 	.word	0x0000a9c0
        /*1184*/ 	.word	0x00000004
        /*1188*/ 	.word	0x00000380
        /*118c*/ 	.short	0x010a
        /*118e*/ 	.byte	0xff
	.zero		1


	//   ....[11]....
        /*1190*/ 	.word	0x0000aa20
        /*1194*/ 	.word	0x00000000
        /*1198*/ 	.word	0x00000380
        /*119c*/ 	.short	0x010a
        /*119e*/ 	.byte	0xff
	.zero		1


	//   ....[12]....
        /*11a0*/ 	.word	0x0000aa80
        /*11a4*/ 	.word	0x00000005
        /*11a8*/ 	.word	0x000003a0
        /*11ac*/ 	.short	0x010a
        /*11ae*/ 	.byte	0xff
	.zero		1


	//   ....[13]....
        /*11b0*/ 	.word	0x0000aae0
        /*11b4*/ 	.word	0x00000000
        /*11b8*/ 	.word	0x00000000
        /*11bc*/ 	.short	0x010a
        /*11be*/ 	.byte	0xff
	.zero		1


	//   ....[14]....
        /*11c0*/ 	.word	0x0000ab40
        /*11c4*/ 	.word	0x00000000
        /*11c8*/ 	.word	0x00000000
        /*11cc*/ 	.short	0x010a
        /*11ce*/ 	.byte	0xff
	.zero		1


	//   ....[15]....
        /*11d0*/ 	.word	0x0000aba0
        /*11d4*/ 	.word	0x00000000
        /*11d8*/ 	.word	0x00000000
        /*11dc*/ 	.short	0x010a
        /*11de*/ 	.byte	0xff
	.zero		1


	//   ....[16]....
        /*11e0*/ 	.word	0x0000ac00
        /*11e4*/ 	.word	0x00000000
        /*11e8*/ 	.word	0x00000380
        /*11ec*/ 	.short	0x010a
        /*11ee*/ 	.byte	0xff
	.zero		1


	//   ....[17]....
        /*11f0*/ 	.word	0x0000ac60
        /*11f4*/ 	.word	0x00000000
        /*11f8*/ 	.word	0x00000378
        /*11fc*/ 	.short	0x010a
        /*11fe*/ 	.byte	0xff
	.zero		1


	//   ....[18]....
        /*1200*/ 	.word	0x0000acc0
        /*1204*/ 	.word	0x0000000c
        /*1208*/ 	.word	0x00000368
        /*120c*/ 	.short	0x010a
        /*120e*/ 	.byte	0xff
	.zero		1


	//   ....[19]....
        /*1210*/ 	.word	0x0000ad20
        /*1214*/ 	.word	0x00000000
        /*1218*/ 	.word	0x00000380
        /*121c*/ 	.short	0x010a
        /*121e*/ 	.byte	0xff
	.zero		1


	//   ....[20]....
        /*1220*/ 	.word	0x0000ad80
        /*1224*/ 	.word	0x00000000
        /*1228*/ 	.word	0x00000360
        /*122c*/ 	.short	0x010a
        /*122e*/ 	.byte	0xff
	.zero		1


	//   ....[21]....
        /*1230*/ 	.word	0x0000add0
        /*1234*/ 	.word	0x0000005c
        /*1238*/ 	.word	0x00000390
        /*123c*/ 	.short	0x010a
        /*123e*/ 	.byte	0xff
	.zero		1


	//----- nvinfo : EIATTR_NUM_MBARRIERS
	.align		4
.L_47:
        /*1240*/ 	.byte	0x03, 0x38
        /*1242*/ 	.short	0x0076


	//----- nvinfo : EIATTR_EXIT_INSTR_OFFSETS
	.align		4
        /*1244*/ 	.byte	0x04, 0x1c
        /*1246*/ 	.short	(.L_49 - .L_48)


	//   ....[0]....
.L_48:
        /*1248*/ 	.word	0x000051b0


	//   ....[1]....
        /*124c*/ 	.word	0x00005440


	//   ....[2]....
        /*1250*/ 	.word	0x000054a0


	//   ....[3]....
        /*1254*/ 	.word	0x00006150


	//   ....[4]....
        /*1258*/ 	.word	0x000071d0


	//   ....[5]....
        /*125c*/ 	.word	0x00007210


	//   ....[6]....
        /*1260*/ 	.word	0x00009440


	//----- nvinfo : EIATTR_MAX_THREADS
	.align		4
.L_49:
        /*1264*/ 	.byte	0x04, 0x05
        /*1266*/ 	.short	(.L_51 - .L_50)
.L_50:
        /*1268*/ 	.word	0x00000100
        /*126c*/ 	.word	0x00000001
        /*1270*/ 	.word	0x00000001


	//----- nvinfo : EIATTR_CRS_STACK_SIZE
	.align		4
.L_51:
        /*1274*/ 	.byte	0x04, 0x1e
        /*1276*/ 	.short	(.L_53 - .L_52)
.L_52:
        /*1278*/ 	.word	0x00000000


	//----- nvinfo : EIATTR_CBANK_PARAM_SIZE
	.align		4
.L_53:
        /*127c*/ 	.byte	0x03, 0x19
        /*127e*/ 	.short	0x0900


	//----- nvinfo : EIATTR_PARAM_CBANK
	.align		4
        /*1280*/ 	.byte	0x04, 0x0a
        /*1282*/ 	.short	(.L_55 - .L_54)
	.align		4
.L_54:
        /*1284*/ 	.word	index@(.nv.constant0._ZN7cutlass13device_kernelINS_4conv6kernel13ConvUniversalINS1_16ConvProblemShapeILNS1_8OperatorE2ELi3EEENS1_10collective14CollectiveConvINS1_47MainloopSm100TmaUmmaWarpSpecializedImplicitGemmILS5_2ELi54ELi3ELi1ELi2EN4cute5tupleIJNSA_1CILi2EEENSC_ILi1EEESE_EEEEENSB_IJNSC_ILi64EEENSB_IJSH_EEENSB_IJNSC_ILi32EEEEEEEEENS_12float_e4m3_tESM_NSA_8TiledMMAINSA_8MMA_AtomIJNSA_10MMA_TraitsINSA_19SM100_MMA_F8F6F4_SSEJSM_SM_fSH_SH_NSA_17integral_constantINSA_4UMMA5MajorELST_1EEESU_NSR_INSS_7ScaleInELSV_0EEESW_EEEEEENSA_6LayoutINSB_IJSE_SE_SE_EEENSB_IJNSC_ILi0EEES11_S11_EEEEENSB_IJNSA_10UnderscoreES14_S14_EEEEENS7_6detail27Sm100ImplicitGemmTileTraitsINSA_13SM90_TMA_LOADENSA_14ComposedLayoutINSA_7SwizzleILi2ELi4ELi3EEENSA_18smem_ptr_flag_bitsILi8EEENSZ_INSB_IJSH_NSC_ILi8EEEEEENSB_IJSE_SH_EEEEEEEvEENS18_INSA_30SM90_TMA_LOAD_IM2COL_MULTICASTES1J_vEEEENS_8epilogue10collective18CollectiveEpilogueINS1O_23Sm100TmaWarpSpecializedILi1ELi1ELi32ELb0ELb0EEEJSL_NSB_IJNSZ_ISH_SE_EES1T_EEESM_NSB_IJlNSB_IJSE_lllEEES11_EEESM_S1W_NS1O_6fusion15FusionCallbacksIS1S_NS1X_17LinearCombinationISM_fSM_fLNS_15FloatRoundStyleE2EEESL_S1U_JEEENSA_5SM1004TMEM4LOAD26SM100_TMEM_LOAD_16dp32b32xES19_NS1A_IS1C_S1E_NSZ_INSB_IJS1F_SH_EEENSB_IJSH_SE_EEEEEEENSA_39AutoVectorizingCopyWithAssumedAlignmentILi128EEENSA_14SM90_TMA_STOREES2A_S2C_S2C_EEEvvEEEEvNT_6ParamsE)
        /*1288*/ 	.short	0x0380
        /*128a*/ 	.short	0x0900


	//----- nvinfo : EIATTR_SW_WAR
	.align		4
.L_55:
        /*128c*/ 	.byte	0x04, 0x36
        /*128e*/ 	.short	(.L_57 - .L_56)
.L_56:
        /*1290*/ 	.word	0x00000008
.L_57:


//--------------------- .nv.callgraph             --------------------------
	.section	.nv.callgraph,"",@"SHT_CUDA_CALLGRAPH"
	.align	4
	.sectionentsize	8
	.align		4
        /*0000*/ 	.word	0x00000000
	.align		4
        /*0004*/ 	.word	0xffffffff
	.align		4
        /*0008*/ 	.word	index@(_ZN7cutlass13device_kernelINS_4conv6kernel13ConvUniversalINS1_16ConvProblemShapeILNS1_8OperatorE2ELi3EEENS1_10collective14CollectiveConvINS1_47MainloopSm100TmaUmmaWarpSpecializedImplicitGemmILS5_2ELi54ELi3ELi1ELi2EN4cute5tupleIJNSA_1CILi2EEENSC_ILi1EEESE_EEEEENSB_IJNSC_ILi64EEENSB_IJSH_EEENSB_IJNSC_ILi32EEEEEEEEENS_12float_e4m3_tESM_NSA_8TiledMMAINSA_8MMA_AtomIJNSA_10MMA_TraitsINSA_19SM100_MMA_F8F6F4_SSEJSM_SM_fSH_SH_NSA_17integral_constantINSA_4UMMA5MajorELST_1EEESU_NSR_INSS_7ScaleInELSV_0EEESW_EEEEEENSA_6LayoutINSB_IJSE_SE_SE_EEENSB_IJNSC_ILi0EEES11_S11_EEEEENSB_IJNSA_10UnderscoreES14_S14_EEEEENS7_6detail27Sm100ImplicitGemmTileTraitsINSA_13SM90_TMA_LOADENSA_14ComposedLayoutINSA_7SwizzleILi2ELi4ELi3EEENSA_18smem_ptr_flag_bitsILi8EEENSZ_INSB_IJSH_NSC_ILi8EEEEEENSB_IJSE_SH_EEEEEEEvEENS18_INSA_30SM90_TMA_LOAD_IM2COL_MULTICASTES1J_vEEEENS_8epilogue10collective18CollectiveEpilogueINS1O_23Sm100TmaWarpSpecializedILi1ELi1ELi32ELb0ELb0EEEJSL_NSB_IJNSZ_ISH_SE_EES1T_EEESM_NSB_IJlNSB_IJSE_lllEEES11_EEESM_S1W_NS1O_6fusion15FusionCallbacksIS1S_NS1X_17LinearCombinationISM_fSM_fLNS_15FloatRoundStyleE2EEESL_S1U_JEEENSA_5SM1004TMEM4LOAD26SM100_TMEM_LOAD_16dp32b32xES19_NS1A_IS1C_S1E_NSZ_INSB_IJS1F_SH_EEENSB_IJSH_SE_EEEEEEENSA_39AutoVectorizingCopyWithAssumedAlignmentILi128EEENSA_14SM90_TMA_STOREES2A_S2C_S2C_EEEvvEEEEvNT_6ParamsE)
	.align		4
        /*000c*/ 	.word	index@(__assertfail)
	.align		4
        /*0010*/ 	.word	0x00000000
	.align		4
        /*0014*/ 	.word	0xfffffffe
	.align		4
        /*0018*/ 	.word	0x00000000
	.align		4
        /*001c*/ 	.word	0xfffffffd
	.align		4
        /*0020*/ 	.word	0x00000000
	.align		4
        /*0024*/ 	.word	0xfffffffc


//--------------------- .nv.constant4             --------------------------
	.section	.nv.constant4,"a",@progbits
	.align	8
	.align		8
.nv.constant4:
        /*0000*/ 	.dword	__assertfail
	.align		8
        /*0008*/ 	.dword	__unnamed_1
	.align		8
        /*0010*/ 	.dword	__unnamed_2
	.align		8
        /*0018*/ 	.dword	_ZN39_INTERNAL_a02be857_4_k_cu_58dde2dc_34204cuda3std3__45__cpo5beginE
	.align		8
        /*0020*/ 	.dword	_ZN39_INTERNAL_a02be857_4_k_cu_58dde2dc_34204cuda3std3__45__cpo3endE
	.align		8
        /*0028*/ 	.dword	_ZN39_INTERNAL_a02be857_4_k_cu_58dde2dc_34204cuda3std3__45__cpo6cbeginE
	.align		8
        /*0030*/ 	.dword	_ZN39_INTERNAL_a02be857_4_k_cu_58dde2dc_34204cuda3std3__45__cpo4cendE
	.align		8
        /*0038*/ 	.dword	_ZN39_INTERNAL_a02be857_4_k_cu_58dde2dc_34204cuda3std3__441_GLOBAL__N__a02be857_4_k_cu_58dde2dc_34206ignoreE
	.align		8
        /*0040*/ 	.dword	_ZN39_INTERNAL_a02be857_4_k_cu_58dde2dc_34204cuda3std3__419piecewise_constructE
	.align		8
        /*0048*/ 	.dword	_ZN39_INTERNAL_a02be857_4_k_cu_58dde2dc_34204cuda3std3__48in_placeE
	.align		8
        /*0050*/ 	.dword	_ZN39_INTERNAL_a02be857_4_k_cu_58dde2dc_34204cuda3std6ranges3__45__cpo4swapE
	.align		8
        /*0058*/ 	.dword	_ZN39_INTERNAL_a02be857_4_k_cu_58dde2dc_34204cuda3std6ranges3__45__cpo9iter_moveE
	.align		8
        /*0060*/ 	.dword	_ZN39_INTERNAL_a02be857_4_k_cu_58dde2dc_34204cute7productE
	.align		8
        /*0068*/ 	.dword	_ZN39_INTERNAL_a02be857_4_k_cu_58dde2dc_34204cute1_E
	.align		8
        /*0070*/ 	.dword	$str$27
	.align		8
        /*0078*/ 	.dword	$str$28
	.align		8
        /*0080*/ 	.dword	$str$29
	.align		8
        /*0088*/ 	.dword	$str$30


//--------------------- .text._ZN7cutlass13device_kernelINS_4conv6kernel13ConvUniversalINS1_16ConvProblemShapeILNS1_8OperatorE2ELi3EEENS1_10collective14CollectiveConvINS1_47MainloopSm100TmaUmmaWarpSpecializedImplicitGemmILS5_2ELi54ELi3ELi1ELi2EN4cute5tupleIJNSA_1CILi2EEENSC_ILi1EEESE_EEEEENSB_IJNSC_ILi64EEENSB_IJSH_EEENSB_IJNSC_ILi32EEEEEEEEENS_12float_e4m3_tESM_NSA_8TiledMMAINSA_8MMA_AtomIJNSA_10MMA_TraitsINSA_19SM100_MMA_F8F6F4_SSEJSM_SM_fSH_SH_NSA_17integral_constantINSA_4UMMA5MajorELST_1EEESU_NSR_INSS_7ScaleInELSV_0EEESW_EEEEEENSA_6LayoutINSB_IJSE_SE_SE_EEENSB_IJNSC_ILi0EEES11_S11_EEEEENSB_IJNSA_10UnderscoreES14_S14_EEEEENS7_6detail27Sm100ImplicitGemmTileTraitsINSA_13SM90_TMA_LOADENSA_14ComposedLayoutINSA_7SwizzleILi2ELi4ELi3EEENSA_18smem_ptr_flag_bitsILi8EEENSZ_INSB_IJSH_NSC_ILi8EEEEEENSB_IJSE_SH_EEEEEEEvEENS18_INSA_30SM90_TMA_LOAD_IM2COL_MULTICASTES1J_vEEEENS_8epilogue10collective18CollectiveEpilogueINS1O_23Sm100TmaWarpSpecializedILi1ELi1ELi32ELb0ELb0EEEJSL_NSB_IJNSZ_ISH_SE_EES1T_EEESM_NSB_IJlNSB_IJSE_lllEEES11_EEESM_S1W_NS1O_6fusion15FusionCallbacksIS1S_NS1X_17LinearCombinationISM_fSM_fLNS_15FloatRoundStyleE2EEESL_S1U_JEEENSA_5SM1004TMEM4LOAD26SM100_TMEM_LOAD_16dp32b32xES19_NS1A_IS1C_S1E_NSZ_INSB_IJS1F_SH_EEENSB_IJSH_SE_EEEEEEENSA_39AutoVectorizingCopyWithAssumedAlignmentILi128EEENSA_14SM90_TMA_STOREES2A_S2C_S2C_EEEvvEEEEvNT_6ParamsE --------------------------
	.section	.text._ZN7cutlass13device_kernelINS_4conv6kernel13ConvUniversalINS1_16ConvProblemShapeILNS1_8OperatorE2ELi3EEENS1_10collective14CollectiveConvINS1_47MainloopSm100TmaUmmaWarpSpecializedImplicitGemmILS5_2ELi54ELi3ELi1ELi2EN4cute5tupleIJNSA_1CILi2EEENSC_ILi1EEESE_EEEEENSB_IJNSC_ILi64EEENSB_IJSH_EEENSB_IJNSC_ILi32EEEEEEEEENS_12float_e4m3_tESM_NSA_8TiledMMAINSA_8MMA_AtomIJNSA_10MMA_TraitsINSA_19SM100_MMA_F8F6F4_SSEJSM_SM_fSH_SH_NSA_17integral_constantINSA_4UMMA5MajorELST_1EEESU_NSR_INSS_7ScaleInELSV_0EEESW_EEEEEENSA_6LayoutINSB_IJSE_SE_SE_EEENSB_IJNSC_ILi0EEES11_S11_EEEEENSB_IJNSA_10UnderscoreES14_S14_EEEEENS7_6detail27Sm100ImplicitGemmTileTraitsINSA_13SM90_TMA_LOADENSA_14ComposedLayoutINSA_7SwizzleILi2ELi4ELi3EEENSA_18smem_ptr_flag_bitsILi8EEENSZ_INSB_IJSH_NSC_ILi8EEEEEENSB_IJSE_SH_EEEEEEEvEENS18_INSA_30SM90_TMA_LOAD_IM2COL_MULTICASTES1J_vEEEENS_8epilogue10collective18CollectiveEpilogueINS1O_23Sm100TmaWarpSpecializedILi1ELi1ELi32ELb0ELb0EEEJSL_NSB_IJNSZ_ISH_SE_EES1T_EEESM_NSB_IJlNSB_IJSE_lllEEES11_EEESM_S1W_NS1O_6fusion15FusionCallbacksIS1S_NS1X_17LinearCombinationISM_fSM_fLNS_15FloatRoundStyleE2EEESL_S1U_JEEENSA_5SM1004TMEM4LOAD26SM100_TMEM_LOAD_16dp32b32xES19_NS1A_IS1C_S1E_NSZ_INSB_IJS1F_SH_EEENSB_IJSH_SE_EEEEEEENSA_39AutoVectorizingCopyWithAssumedAlignmentILi128EEENSA_14SM90_TMA_STOREES2A_S2C_S2C_EEEvvEEEEvNT_6ParamsE,"ax",@progbits
	.align	128
.text._ZN7cutlass13device_kernelINS_4conv6kernel13ConvUniversalINS1_16ConvProblemShapeILNS1_8OperatorE2ELi3EEENS1_10collective14CollectiveConvINS1_47MainloopSm100TmaUmmaWarpSpecializedImplicitGemmILS5_2ELi54ELi3ELi1ELi2EN4cute5tupleIJNSA_1CILi2EEENSC_ILi1EEESE_EEEEENSB_IJNSC_ILi64EEENSB_IJSH_EEENSB_IJNSC_ILi32EEEEEEEEENS_12float_e4m3_tESM_NSA_8TiledMMAINSA_8MMA_AtomIJNSA_10MMA_TraitsINSA_19SM100_MMA_F8F6F4_SSEJSM_SM_fSH_SH_NSA_17integral_constantINSA_4UMMA5MajorELST_1EEESU_NSR_INSS_7ScaleInELSV_0EEESW_EEEEEENSA_6LayoutINSB_IJSE_SE_SE_EEENSB_IJNSC_ILi0EEES11_S11_EEEEENSB_IJNSA_10UnderscoreES14_S14_EEEEENS7_6detail27Sm100ImplicitGemmTileTraitsINSA_13SM90_TMA_LOADENSA_14ComposedLayoutINSA_7SwizzleILi2ELi4ELi3EEENSA_18smem_ptr_flag_bitsILi8EEENSZ_INSB_IJSH_NSC_ILi8EEEEEENSB_IJSE_SH_EEEEEEEvEENS18_INSA_30SM90_TMA_LOAD_IM2COL_MULTICASTES1J_vEEEENS_8epilogue10collective18CollectiveEpilogueINS1O_23Sm100TmaWarpSpecializedILi1ELi1ELi32ELb0ELb0EEEJSL_NSB_IJNSZ_ISH_SE_EES1T_EEESM_NSB_IJlNSB_IJSE_lllEEES11_EEESM_S1W_NS1O_6fusion15FusionCallbacksIS1S_NS1X_17LinearCombinationISM_fSM_fLNS_15FloatRoundStyleE2EEESL_S1U_JEEENSA_5SM1004TMEM4LOAD26SM100_TMEM_LOAD_16dp32b32xES19_NS1A_IS1C_S1E_NSZ_INSB_IJS1F_SH_EEENSB_IJSH_SE_EEEEEEENSA_39AutoVectorizingCopyWithAssumedAlignmentILi128EEENSA_14SM90_TMA_STOREES2A_S2C_S2C_EEEvvEEEEvNT_6ParamsE:
        .type           _ZN7cutlass13device_kernelINS_4conv6kernel13ConvUniversalINS1_16ConvProblemShapeILNS1_8OperatorE2ELi3EEENS1_10collective14CollectiveConvINS1_47MainloopSm100TmaUmmaWarpSpecializedImplicitGemmILS5_2ELi54ELi3ELi1ELi2EN4cute5tupleIJNSA_1CILi2EEENSC_ILi1EEESE_EEEEENSB_IJNSC_ILi64EEENSB_IJSH_EEENSB_IJNSC_ILi32EEEEEEEEENS_12float_e4m3_tESM_NSA_8TiledMMAINSA_8MMA_AtomIJNSA_10MMA_TraitsINSA_19SM100_MMA_F8F6F4_SSEJSM_SM_fSH_SH_NSA_17integral_constantINSA_4UMMA5MajorELST_1EEESU_NSR_INSS_7ScaleInELSV_0EEESW_EEEEEENSA_6LayoutINSB_IJSE_SE_SE_EEENSB_IJNSC_ILi0EEES11_S11_EEEEENSB_IJNSA_10UnderscoreES14_S14_EEEEENS7_6detail27Sm100ImplicitGemmTileTraitsINSA_13SM90_TMA_LOADENSA_14ComposedLayoutINSA_7SwizzleILi2ELi4ELi3EEENSA_18smem_ptr_flag_bitsILi8EEENSZ_INSB_IJSH_NSC_ILi8EEEEEENSB_IJSE_SH_EEEEEEEvEENS18_INSA_30SM90_TMA_LOAD_IM2COL_MULTICASTES1J_vEEEENS_8epilogue10collective18CollectiveEpilogueINS1O_23Sm100TmaWarpSpecializedILi1ELi1ELi32ELb0ELb0EEEJSL_NSB_IJNSZ_ISH_SE_EES1T_EEESM_NSB_IJlNSB_IJSE_lllEEES11_EEESM_S1W_NS1O_6fusion15FusionCallbacksIS1S_NS1X_17LinearCombinationISM_fSM_fLNS_15FloatRoundStyleE2EEESL_S1U_JEEENSA_5SM1004TMEM4LOAD26SM100_TMEM_LOAD_16dp32b32xES19_NS1A_IS1C_S1E_NSZ_INSB_IJS1F_SH_EEENSB_IJSH_SE_EEEEEEENSA_39AutoVectorizingCopyWithAssumedAlignmentILi128EEENSA_14SM90_TMA_STOREES2A_S2C_S2C_EEEvvEEEEvNT_6ParamsE,@function
        .size           _ZN7cutlass13device_kernelINS_4conv6kernel13ConvUniversalINS1_16ConvProblemShapeILNS1_8OperatorE2ELi3EEENS1_10collective14CollectiveConvINS1_47MainloopSm100TmaUmmaWarpSpecializedImplicitGemmILS5_2ELi54ELi3ELi1ELi2EN4cute5tupleIJNSA_1CILi2EEENSC_ILi1EEESE_EEEEENSB_IJNSC_ILi64EEENSB_IJSH_EEENSB_IJNSC_ILi32EEEEEEEEENS_12float_e4m3_tESM_NSA_8TiledMMAINSA_8MMA_AtomIJNSA_10MMA_TraitsINSA_19SM100_MMA_F8F6F4_SSEJSM_SM_fSH_SH_NSA_17integral_constantINSA_4UMMA5MajorELST_1EEESU_NSR_INSS_7ScaleInELSV_0EEESW_EEEEEENSA_6LayoutINSB_IJSE_SE_SE_EEENSB_IJNSC_ILi0EEES11_S11_EEEEENSB_IJNSA_10UnderscoreES14_S14_EEEEENS7_6detail27Sm100ImplicitGemmTileTraitsINSA_13SM90_TMA_LOADENSA_14ComposedLayoutINSA_7SwizzleILi2ELi4ELi3EEENSA_18smem_ptr_flag_bitsILi8EEENSZ_INSB_IJSH_NSC_ILi8EEEEEENSB_IJSE_SH_EEEEEEEvEENS18_INSA_30SM90_TMA_LOAD_IM2COL_MULTICASTES1J_vEEEENS_8epilogue10collective18CollectiveEpilogueINS1O_23Sm100TmaWarpSpecializedILi1ELi1ELi32ELb0ELb0EEEJSL_NSB_IJNSZ_ISH_SE_EES1T_EEESM_NSB_IJlNSB_IJSE_lllEEES11_EEESM_S1W_NS1O_6fusion15FusionCallbacksIS1S_NS1X_17LinearCombinationISM_fSM_fLNS_15FloatRoundStyleE2EEESL_S1U_JEEENSA_5SM1004TMEM4LOAD26SM100_TMEM_LOAD_16dp32b32xES19_NS1A_IS1C_S1E_NSZ_INSB_IJS1F_SH_EEENSB_IJSH_SE_EEEEEEENSA_39AutoVectorizingCopyWithAssumedAlignmentILi128EEENSA_14SM90_TMA_STOREES2A_S2C_S2C_EEEvvEEEEvNT_6ParamsE,(.L_x_278 - _ZN7cutlass13device_kernelINS_4conv6kernel13ConvUniversalINS1_16ConvProblemShapeILNS1_8OperatorE2ELi3EEENS1_10collective14CollectiveConvINS1_47MainloopSm100TmaUmmaWarpSpecializedImplicitGemmILS5_2ELi54ELi3ELi1ELi2EN4cute5tupleIJNSA_1CILi2EEENSC_ILi1EEESE_EEEEENSB_IJNSC_ILi64EEENSB_IJSH_EEENSB_IJNSC_ILi32EEEEEEEEENS_12float_e4m3_tESM_NSA_8TiledMMAINSA_8MMA_AtomIJNSA_10MMA_TraitsINSA_19SM100_MMA_F8F6F4_SSEJSM_SM_fSH_SH_NSA_17integral_constantINSA_4UMMA5MajorELST_1EEESU_NSR_INSS_7ScaleInELSV_0EEESW_EEEEEENSA_6LayoutINSB_IJSE_SE_SE_EEENSB_IJNSC_ILi0EEES11_S11_EEEEENSB_IJNSA_10UnderscoreES14_S14_EEEEENS7_6detail27Sm100ImplicitGemmTileTraitsINSA_13SM90_TMA_LOADENSA_14ComposedLayoutINSA_7SwizzleILi2ELi4ELi3EEENSA_18smem_ptr_flag_bitsILi8EEENSZ_INSB_IJSH_NSC_ILi8EEEEEENSB_IJSE_SH_EEEEEEEvEENS18_INSA_30SM90_TMA_LOAD_IM2COL_MULTICASTES1J_vEEEENS_8epilogue10collective18CollectiveEpilogueINS1O_23Sm100TmaWarpSpecializedILi1ELi1ELi32ELb0ELb0EEEJSL_NSB_IJNSZ_ISH_SE_EES1T_EEESM_NSB_IJlNSB_IJSE_lllEEES11_EEESM_S1W_NS1O_6fusion15FusionCallbacksIS1S_NS1X_17LinearCombinationISM_fSM_fLNS_15FloatRoundStyleE2EEESL_S1U_JEEENSA_5SM1004TMEM4LOAD26SM100_TMEM_LOAD_16dp32b32xES19_NS1A_IS1C_S1E_NSZ_INSB_IJS1F_SH_EEENSB_IJSH_SE_EEEEEEENSA_39AutoVectorizingCopyWithAssumedAlignmentILi128EEENSA_14SM90_TMA_STOREES2A_S2C_S2C_EEEvvEEEEvNT_6ParamsE)
        .other          _ZN7cutlass13device_kernelINS_4conv6kernel13ConvUniversalINS1_16ConvProblemShapeILNS1_8OperatorE2ELi3EEENS1_10collective14CollectiveConvINS1_47MainloopSm100TmaUmmaWarpSpecializedImplicitGemmILS5_2ELi54ELi3ELi1ELi2EN4cute5tupleIJNSA_1CILi2EEENSC_ILi1EEESE_EEEEENSB_IJNSC_ILi64EEENSB_IJSH_EEENSB_IJNSC_ILi32EEEEEEEEENS_12float_e4m3_tESM_NSA_8TiledMMAINSA_8MMA_AtomIJNSA_10MMA_TraitsINSA_19SM100_MMA_F8F6F4_SSEJSM_SM_fSH_SH_NSA_17integral_constantINSA_4UMMA5MajorELST_1EEESU_NSR_INSS_7ScaleInELSV_0EEESW_EEEEEENSA_6LayoutINSB_IJSE_SE_SE_EEENSB_IJNSC_ILi0EEES11_S11_EEEEENSB_IJNSA_10UnderscoreES14_S14_EEEEENS7_6detail27Sm100ImplicitGemmTileTraitsINSA_13SM90_TMA_LOADENSA_14ComposedLayoutINSA_7SwizzleILi2ELi4ELi3EEENSA_18smem_ptr_flag_bitsILi8EEENSZ_INSB_IJSH_NSC_ILi8EEEEEENSB_IJSE_SH_EEEEEEEvEENS18_INSA_30SM90_TMA_LOAD_IM2COL_MULTICASTES1J_vEEEENS_8epilogue10collective18CollectiveEpilogueINS1O_23Sm100TmaWarpSpecializedILi1ELi1ELi32ELb0ELb0EEEJSL_NSB_IJNSZ_ISH_SE_EES1T_EEESM_NSB_IJlNSB_IJSE_lllEEES11_EEESM_S1W_NS1O_6fusion15FusionCallbacksIS1S_NS1X_17LinearCombinationISM_fSM_fLNS_15FloatRoundStyleE2EEESL_S1U_JEEENSA_5SM1004TMEM4LOAD26SM100_TMEM_LOAD_16dp32b32xES19_NS1A_IS1C_S1E_NSZ_INSB_IJS1F_SH_EEENSB_IJSH_SE_EEEEEEENSA_39AutoVectorizingCopyWithAssumedAlignmentILi128EEENSA_14SM90_TMA_STOREES2A_S2C_S2C_EEEvvEEEEvNT_6ParamsE,@"STO_CUDA_ENTRY STV_DEFAULT"
_ZN7cutlass13device_kernelINS_4conv6kernel13ConvUniversalINS1_16ConvProblemShapeILNS1_8OperatorE2ELi3EEENS1_10collective14CollectiveConvINS1_47MainloopSm100TmaUmmaWarpSpecializedImplicitGemmILS5_2ELi54ELi3ELi1ELi2EN4cute5tupleIJNSA_1CILi2EEENSC_ILi1EEESE_EEEEENSB_IJNSC_ILi64EEENSB_IJSH_EEENSB_IJNSC_ILi32EEEEEEEEENS_12float_e4m3_tESM_NSA_8TiledMMAINSA_8MMA_AtomIJNSA_10MMA_TraitsINSA_19SM100_MMA_F8F6F4_SSEJSM_SM_fSH_SH_NSA_17integral_constantINSA_4UMMA5MajorELST_1EEESU_NSR_INSS_7ScaleInELSV_0EEESW_EEEEEENSA_6LayoutINSB_IJSE_SE_SE_EEENSB_IJNSC_ILi0EEES11_S11_EEEEENSB_IJNSA_10UnderscoreES14_S14_EEEEENS7_6detail27Sm100ImplicitGemmTileTraitsINSA_13SM90_TMA_LOADENSA_14ComposedLayoutINSA_7SwizzleILi2ELi4ELi3EEENSA_18smem_ptr_flag_bitsILi8EEENSZ_INSB_IJSH_NSC_ILi8EEEEEENSB_IJSE_SH_EEEEEEEvEENS18_INSA_30SM90_TMA_LOAD_IM2COL_MULTICASTES1J_vEEEENS_8epilogue10collective18CollectiveEpilogueINS1O_23Sm100TmaWarpSpecializedILi1ELi1ELi32ELb0ELb0EEEJSL_NSB_IJNSZ_ISH_SE_EES1T_EEESM_NSB_IJlNSB_IJSE_lllEEES11_EEESM_S1W_NS1O_6fusion15FusionCallbacksIS1S_NS1X_17LinearCombinationISM_fSM_fLNS_15FloatRoundStyleE2EEESL_S1U_JEEENSA_5SM1004TMEM4LOAD26SM100_TMEM_LOAD_16dp32b32xES19_NS1A_IS1C_S1E_NSZ_INSB_IJS1F_SH_EEENSB_IJSH_SE_EEEEEEENSA_39AutoVectorizingCopyWithAssumedAlignmentILi128EEENSA_14SM90_TMA_STOREES2A_S2C_S2C_EEEvvEEEEvNT_6ParamsE:
[----:B------:R-:W1:Y:S01]  /*0000*/  LDC R1, c[0x0][0x37c] ;  /* 0x0000df00ff017b82 */ /* 0x000e620000000800 */
[----:B------:R-:W2:Y:S01]  /*0010*/  S2R R103, SR_TID.X ;  /* 0x0000000000677919 */ /* 0x000ea20000002100 */
[----:B------:R-:W3:Y:S01]  /*0020*/  LDCU.64 UR6, c[0x0][0x990] ;  /* 0x00013200ff0677ac */ /* 0x000ee20008000a00 */
[----:B-1----:R-:W-:Y:S01]  /*0030*/  VIADD R1, R1, 0xfffffff8 ;  /* 0xfffffff801017836 */ /* 0x002fe20000000000 */
[----:B------:R-:W-:Y:S02]  /*0040*/  PRMT R96, RZ, 0x7610, R96 ;  /* 0x00007610ff607816 */ /* 0x000fe40000000060 */
[----:B------:R-:W-:Y:S01]  /*0050*/  ELECT P6, URZ, PT ;  /* 0x0000000000ff782f */ /* 0x000fe200038c0000 */
[----:B------:R-:W1:Y:S01]  /*0060*/  LDCU.64 UR38, c[0x0][0x358] ;  /* 0x00006b00ff2677ac */ /* 0x000e620008000a00 */
[----:B---3--:R-:W-:-:S04]  /*0070*/  UISETP.NE.U32.AND UP0, UPT, UR6, URZ, UPT ;  /* 0x000000ff0600728c */ /* 0x008fc8000bf05070 */
[----:B------:R-:W-:Y:S01]  /*0080*/  UISETP.NE.AND.EX UP0, UPT, UR7, URZ, UPT, UP0 ;  /* 0x000000ff0700728c */ /* 0x000fe2000bf05300 */
[----:B--2---:R-:W-:-:S05]  /*0090*/  SHF.R.U32.HI R109, RZ, 0x5, R103 ;  /* 0x00000005ff6d7819 */ /* 0x004fca0000011667 */
[----:B------:R-:W2:Y:S02]  /*00a0*/  SHFL.IDX PT, R0, R109, RZ, 0x1f ;  /* 0x00001fff6d007589 */ /* 0x000ea400000e0000 */
[----:B--2---:R-:W-:Y:S01]  /*00b0*/  R2UR UR4, R0 ;  /* 0x00000000000472ca */ /* 0x004fe200000e0000 */
[----:B-1----:R-:W-:-:S14]  /*00c0*/  BRA.U UP0, `(.L_x_0) ;  /* 0x00000001002c7547 */ /* 0x002fdc000b800000 */
[----:B------:R-:W1:Y:S02]  /*00d0*/  LDCU.64 UR8, c[0x0][0x988] ;  /* 0x00013100ff0877ac */ /* 0x000e640008000a00 */
[----:B-1----:R-:W-:-:S04]  /*00e0*/  UISETP.NE.U32.AND UP0, UPT, UR8, URZ, UPT ;  /* 0x000000ff0800728c */ /* 0x002fc8000bf05070 */
[----:B------:R-:W-:-:S09]  /*00f0*/  UISETP.NE.AND.EX UP0, UPT, UR9, URZ, UPT, UP0 ;  /* 0x000000ff0900728c */ /* 0x000fd2000bf05300 */
[----:B------:R-:W-:Y:S05]  /*0100*/  BRA.U !UP0, `(.L_x_1) ;  /* 0x0000000108107547 */ /* 0x000fea000b800000 */
[----:B------:R-:W1:Y:S02]  /*0110*/  LDC.64 R2, c[0x0][0x988] ;  /* 0x00026200ff027b82 */ /* 0x000e640000000a00 */
[----:B-1----:R1:W5:Y:S01]  /*0120*/  LDG.E R49, desc[UR38][R2.64] ;  /* 0x0000002602317981 */ /* 0x002362000c1e1900 */
[----:B------:R-:W-:Y:S01]  /*0130*/  HFMA2 R96, -RZ, RZ, 0, 5.9604644775390625e-08 ;  /* 0x00000001ff607431 */ /* 0x000fe200000001ff */
[----:B------:R-:W-:Y:S05]  /*0140*/  BRA `(.L_x_0) ;  /* 0x00000000000c7947 */ /* 0x000fea0003800000 */
.L_x_1:
[----:B------:R-:W1:Y:S01]  /*0150*/  LDCU UR5, c[0x0][0x980] ;  /* 0x00013000ff0577ac */ /* 0x000e620008000800 */
[----:B------:R-:W-:Y:S01]  /*0160*/  HFMA2 R96, -RZ, RZ, 0, 5.9604644775390625e-08 ;  /* 0x00000001ff607431 */ /* 0x000fe200000001ff */
[----:B-1----:R-:W-:Y:S02]  /*0170*/  MOV R49, UR5 ;  /* 0x0000000500317c02 */ /* 0x002fe40008000f00 */
.L_x_0:
[----:B------:R-:W2:Y:S02]  /*0180*/  LDCU.64 UR8, c[0x0][0x9b0] ;  /* 0x00013600ff0877ac */ /* 0x000ea40008000a00 */
[----:B--2---:R-:W-:-:S04]  /*0190*/  UISETP.NE.U32.AND UP0, UPT, UR8, URZ, UPT ;  /* 0x000000ff0800728c */ /* 0x004fc8000bf05070 */
[----:B------:R-:W-:-:S09]  /*01a0*/  UISETP.NE.AND.EX UP0, UPT, UR9, URZ, UPT, UP0 ;  /* 0x000000ff0900728c */ /* 0x000fd2000bf05300 */
[----:B------:R-:W-:Y:S05]  /*01b0*/  BRA.U UP0, `(.L_x_2) ;  /* 0x0000000100247547 */ /* 0x000fea000b800000 */
[----:B------:R-:W2:Y:S02]  /*01c0*/  LDCU.64 UR8, c[0x0][0x9a8] ;  /* 0x00013500ff0877ac */ /* 0x000ea40008000a00 */
[----:B--2---:R-:W-:-:S04]  /*01d0*/  UISETP.NE.U32.AND UP0, UPT, UR8, URZ, UPT ;  /* 0x000000ff0800728c */ /* 0x004fc8000bf05070 */
[----:B------:R-:W-:-:S09]  /*01e0*/  UISETP.NE.AND.EX UP0, UPT, UR9, URZ, UPT, UP0 ;  /* 0x000000ff0900728c */ /* 0x000fd2000bf05300 */
[----:B------:R-:W-:Y:S05]  /*01f0*/  BRA.U !UP0, `(.L_x_3) ;  /* 0x00000001080c7547 */ /* 0x000fea000b800000 */
[----:B-1----:R-:W1:Y:S02]  /*0200*/  LDC.64 R2, c[0x0][0x9a8] ;  /* 0x00026a00ff027b82 */ /* 0x002e640000000a00 */
[----:B-1----:R2:W5:Y:S01]  /*0210*/  LDG.E R47, desc[UR38][R2.64] ;  /* 0x00000026022f7981 */ /* 0x002562000c1e1900 */
[----:B------:R-:W-:Y:S05]  /*0220*/  BRA `(.L_x_2) ;  /* 0x0000000000087947 */ /* 0x000fea0003800000 */
.L_x_3:
[----:B------:R-:W2:Y:S02]  /*0230*/  LDCU UR5, c[0x0][0x9a0] ;  /* 0x00013400ff0577ac */ /* 0x000ea40008000800 */
[----:B--2---:R-:W-:Y:S02]  /*0240*/  MOV R47, UR5 ;  /* 0x00000005002f7c02 */ /* 0x004fe40008000f00 */
.L_x_2:
[----:B------:R-:W-:Y:S01]  /*0250*/  IMAD.U32 R0, RZ, RZ, UR4 ;  /* 0x00000004ff007e24 */ /* 0x000fe2000f8e00ff */
[----:B------:R-:W-:Y:S04]  /*0260*/  BSSY.RECONVERGENT B0, `(.L_x_4) ;  /* 0x000000c000007945 */ /* 0x000fe80003800200 */
[C---:B------:R-:W-:Y:S02]  /*0270*/  ISETP.NE.OR P1, PT, R0.reuse, 0x1, !P6 ;  /* 0x000000010000780c */ /* 0x040fe40007725670 */
[----:B------:R-:W-:-:S11]  /*0280*/  ISETP.NE.OR P0, PT, R0, 0x3, !P6 ;  /* 0x000000030000780c */ /* 0x000fd60007705670 */
[----:B------:R-:W-:Y:S05]  /*0290*/  @P1 BRA `(.L_x_5) ;  /* 0x0000000000201947 */ /* 0x000fea0003800000 */
[----:B------:R-:W3:Y:S02]  /*02a0*/  LDCU.64 UR8, c[0x0][0x348] ;  /* 0x00006900ff0877ac */ /* 0x000ee40008000a00 */
[----:B---3--:R-:W-:Y:S02]  /*02b0*/  UIADD3 UR10, UP1, UPT, UR8, 0x80, URZ ;  /* 0x00000080080a7890 */ /* 0x008fe4000ff3e0ff */
[----:B------:R-:W-:Y:S02]  /*02c0*/  UIADD3 UR8, UP0, UPT, UR8, 0x180, URZ ;  /* 0x0000018008087890 */ /* 0x000fe4000ff1e0ff */
[----:B------:R-:W-:Y:S02]  /*02d0*/  UIADD3.X UR11, UPT, UPT, URZ, UR9, URZ, UP1, !UPT ;  /* 0x00000009ff0b7290 */ /* 0x000fe40008ffe4ff */
[----:B------:R-:W-:-:S07]  /*02e0*/  UIADD3.X UR9, UPT, UPT, URZ, UR9, URZ, UP0, !UPT ;  /* 0x00000009ff097290 */ /* 0x000fce00087fe4ff */
[----:B------:R3:W-:Y:S02]  /*02f0*/  UTMACCTL.PF [UR10] ;  /* 0x000000000a0079b9 */ /* 0x0007e40008040000 */
[----:B------:R3:W-:Y:S02]  /*0300*/  UTMACCTL.PF [UR8] ;  /* 0x00000000080079b9 */ /* 0x0007e40008040000 */
[----:B---3--:R-:W-:Y:S01]  /*0310*/  NOP ;  /* 0x0000000000007918 */ /* 0x008fe20000000000 */
.L_x_5:
[----:B------:R-:W-:Y:S05]  /*0320*/  BSYNC.RECONVERGENT B0 ;  /* 0x0000000000007941 */ /* 0x000fea0003800200 */
.L_x_4:
[----:B------:R-:W-:Y:S04]  /*0330*/  BSSY.RECONVERGENT B0, `(.L_x_6) ;  /* 0x000000a000007945 */ /* 0x000fe80003800200 */
        /* <DEDUP_REMOVED lines=9> */
.L_x_7:
[----:B------:R-:W-:Y:S05]  /*03d0*/  BSYNC.RECONVERGENT B0 ;  /* 0x0000000000007941 */ /* 0x000fea0003800200 */
.L_x_6:
[----:B------:R-:W3:Y:S01]  /*03e0*/  LDCU.64 UR8, c[0x0][0x988] ;  /* 0x00013100ff0877ac */ /* 0x000ee20008000a00 */
[----:B------:R-:W-:Y:S02]  /*03f0*/  UISETP.EQ.U32.AND UP1, UPT, UR6, URZ, UPT ;  /* 0x000000ff0600728c */ /* 0x000fe4000bf22070 */
[----:B------:R-:W-:Y:S02]  /*0400*/  UPLOP3.LUT UP6, UPT, UPT, UPT, UPT, 0x80, 0x8 ;  /* 0x000000000008789c */ /* 0x000fe40003fcf070 */
[----:B---3--:R-:W-:-:S04]  /*0410*/  UISETP.NE.U32.AND UP0, UPT, UR8, URZ, UPT ;  /* 0x000000ff0800728c */ /* 0x008fc8000bf05070 */
[----:B------:R-:W-:-:S04]  /*0420*/  UISETP.NE.AND.EX UP0, UPT, UR9, URZ, UPT, UP0 ;  /* 0x000000ff0900728c */ /* 0x000fc8000bf05300 */
[----:B------:R-:W-:-:S04]  /*0430*/  UISETP.EQ.OR.EX UP2, UPT, UR7, URZ, !UP0, UP1 ;  /* 0x000000ff0700728c */ /* 0x000fc8000c742710 */
[----:B------:R-:W-:-:S05]  /*0440*/  UP2UR UR41, UPR, URZ, 0x4 ;  /* 0x00000004ff297883 */ /* 0x000fca0008000000 */
[----:B------:R-:W-:Y:S07]  /*0450*/  BRA.U !UP2, `(.L_x_8) ;  /* 0x000000010a207547 */ /* 0x000fee000b800000 */
[----:B------:R-:W-:Y:S01]  /*0460*/  UISETP.NE.U32.AND UP2, UPT, UR6, URZ, UPT ;  /* 0x000000ff0600728c */ /* 0x000fe2000bf45070 */
[----:B-----5:R-:W-:Y:S01]  /*0470*/  FSETP.NEU.AND P0, PT, R49, RZ, PT ;  /* 0x000000ff3100720b */ /* 0x020fe20003f0d000 */
[----:B------:R-:W-:Y:S02]  /*0480*/  USEL UR5, URZ, 0xffffffff, UP0 ;  /* 0xffffffffff057887 */ /* 0x000fe40008000000 */
[----:B------:R-:W-:-:S10]  /*0490*/  UISETP.NE.AND.EX UP2, UPT, UR7, URZ, UPT, UP2 ;  /* 0x000000ff0700728c */ /* 0x000fd4000bf45320 */
[----:B------:R-:W-:Y:S01]  /*04a0*/  VOTEU.ANY UP1, P0 ;  /* 0x0000000000ff7886 */ /* 0x000fe20000020100 */
[----:B------:R-:W-:-:S04]  /*04b0*/  @!UP2 USEL UR5, URZ, 0xffffffff, UP1 ;  /* 0xffffffffff05a887 */ /* 0x000fc80008800000 */
[----:B------:R-:W-:-:S04]  /*04c0*/  ULOP3.LUT UR5, UR5, 0x1, URZ, 0xc0, !UPT ;  /* 0x0000000105057892 */ /* 0x000fc8000f8ec0ff */
[----:B------:R-:W-:-:S11]  /*04d0*/  UISETP.NE.U32.AND UP6, UPT, UR5, 0x1, UPT ;  /* 0x000000010500788c */ /* 0x000fd6000bfc5070 */
.L_x_8:
[----:B-12---:R-:W1:Y:S02]  /*04e0*/  SHFL.IDX PT, R2, R109, RZ, 0x1f ;  /* 0x00001fff6d027589 */ /* 0x006e6400000e0000 */
[----:B-1----:R-:W-:-:S13]  /*04f0*/  ISETP.NE.AND P0, PT, R2, RZ, PT ;  /* 0x000000ff0200720c */ /* 0x002fda0003f05270 */
[----:B------:R-:W-:Y:S05]  /*0500*/  @P0 BRA `(.L_x_9) ;  /* 0x0000000400f40947 */ /* 0x000fea0003800000 */
[----:B------:R-:W-:Y:S01]  /*0510*/  ELECT P0, URZ, PT ;  /* 0x0000000000ff782f */ /* 0x000fe20003800000 */
[----:B------:R-:W-:-:S12]  /*0520*/  BSSY.RECONVERGENT B0, `(.L_x_9) ;  /* 0x000007b000007945 */ /* 0x000fd80003800200 */
[----:B------:R-:W-:Y:S05]  /*0530*/  @!P0 BRA `(.L_x_10) ;  /* 0x0000000400e48947 */ /* 0x000fea0003800000 */
[----:B------:R-:W1:Y:S01]  /*0540*/  S2UR UR7, SR_CgaCtaId ;  /* 0x00000000000779c3 */ /* 0x000e620000008800 */
[----:B------:R-:W-:Y:S01]  /*0550*/  UMOV UR8, 0x400 ;  /* 0x0000040000087882 */ /* 0x000fe20000000000 */
[----:B------:R-:W-:Y:S01]  /*0560*/  UMOV UR6, 0x1 ;  /* 0x0000000100067882 */ /* 0x000fe20000000000 */
[----:B------:R-:W-:Y:S02]  /*0570*/  UMOV UR5, 0x2 ;  /* 0x0000000200057882 */ /* 0x000fe40000000000 */
[----:B------:R-:W-:-:S04]  /*0580*/  UIADD3 UR10, UPT, UPT, -UR5, 0x100000, URZ ;  /* 0x00100000050a7890 */ /* 0x000fc8000fffe1ff */
[----:B------:R-:W-:Y:S02]  /*0590*/  USHF.L.U32 UR11, UR10, 0xb, URZ ;  /* 0x0000000b0a0b7899 */ /* 0x000fe400080006ff */
[----:B------:R-:W-:Y:S02]  /*05a0*/  USHF.L.U32 UR10, UR10, 0x1, URZ ;  /* 0x000000010a0a7899 */ /* 0x000fe400080006ff */
[----:B-1----:R-:W-:Y:S02]  /*05b0*/  ULEA UR7, UR7, UR8, 0x18 ;  /* 0x0000000807077291 */ /* 0x002fe4000f8ec0ff */
[----:B------:R-:W-:-:S04]  /*05c0*/  UIADD3 UR8, UPT, UPT, -UR6, 0x100000, URZ ;  /* 0x0010000006087890 */ /* 0x000fc8000fffe1ff */
[----:B------:R-:W-:Y:S02]  /*05d0*/  USHF.L.U32 UR9, UR8, 0xb, URZ ;  /* 0x0000000b08097899 */ /* 0x000fe400080006ff */
[----:B------:R-:W-:Y:S01]  /*05e0*/  USHF.L.U32 UR8, UR8, 0x1, URZ ;  /* 0x0000000108087899 */ /* 0x000fe200080006ff */
[----:B------:R-:W1:Y:S11]  /*05f0*/  FENCE.VIEW.ASYNC.S ;  /* 0x00000000000073c6 */ /* 0x000e760000000000 */
[----:B-1----:R1:W2:Y:S01]  /*0600*/  SYNCS.EXCH.64 URZ, [UR7], UR8 ;  /* 0x0000000807ff75b2 */ /* 0x0022a20008000100 */
[----:B------:R1:W3:Y:S01]  /*0610*/  SYNCS.EXCH.64 URZ, [UR7+0x1b0], UR10 ;  /* 0x0001b00a07ff75b2 */ /* 0x0002e20008000100 */
[----:B------:R1:W4:Y:S01]  /*0620*/  SYNCS.EXCH.64 URZ, [UR7+0x8], UR8 ;  /* 0x0000080807ff75b2 */ /* 0x0003220008000100 */
[----:B------:R1:W1:Y:S01]  /*0630*/  SYNCS.EXCH.64 URZ, [UR7+0x1b8], UR10 ;  /* 0x0001b80a07ff75b2 */ /* 0x0002620008000100 */
        /* <DEDUP_REMOVED lines=104> */
[----:B--234-:R-:W-:Y:S01]  /*0cc0*/  NOP ;  /* 0x0000000000007918 */ /* 0x01cfe20000000000 */
.L_x_10:
[----:B-1----:R-:W-:Y:S05]  /*0cd0*/  BSYNC.RECONVERGENT B0 ;  /* 0x0000000000007941 */ /* 0x002fea0003800200 */
.L_x_9:
[----:B------:R-:W1:Y:S01]  /*0ce0*/  SHFL.IDX PT, R2, R109, RZ, 0x1f ;  /* 0x00001fff6d027589 */ /* 0x000e6200000e0000 */
[----:B------:R-:W-:Y:S01]  /*0cf0*/  NOP ;  /* 0x0000000000007918 */ /* 0x000fe20000000000 */
[----:B-1----:R-:W-:-:S13]  /*0d00*/  ISETP.NE.AND P0, PT, R2, 0x1, PT ;  /* 0x000000010200780c */ /* 0x002fda0003f05270 */
[----:B------:R-:W-:Y:S05]  /*0d10*/  @P0 BRA `(.L_x_11) ;  /* 0x0000000000400947 */ /* 0x000fea0003800000 */
[----:B------:R-:W1:Y:S01]  /*0d20*/  S2UR UR7, SR_CgaCtaId ;  /* 0x00000000000779c3 */ /* 0x000e620000008800 */
[----:B------:R-:W-:Y:S01]  /*0d30*/  UMOV UR8, 0x400 ;  /* 0x0000040000087882 */ /* 0x000fe20000000000 */
[----:B------:R-:W-:Y:S01]  /*0d40*/  UMOV UR6, 0x20 ;  /* 0x0000002000067882 */ /* 0x000fe20000000000 */
[----:B------:R-:W-:Y:S01]  /*0d50*/  UMOV UR5, 0x80 ;  /* 0x0000008000057882 */ /* 0x000fe20000000000 */
[----:B------:R-:W-:Y:S01]  /*0d60*/  ELECT P0, URZ, PT ;  /* 0x0000000000ff782f */ /* 0x000fe20003800000 */
        /* <DEDUP_REMOVED lines=8> */
[----:B-1----:R1:W2:Y:S01]  /*0df0*/  SYNCS.EXCH.64 URZ, [UR7+0x360], UR8 ;  /* 0x0003600807ff75b2 */ /* 0x0022a20008000100 */
[----:B------:R1:W3:Y:S01]  /*0e00*/  SYNCS.EXCH.64 URZ, [UR7+0x368], UR10 ;  /* 0x0003680a07ff75b2 */ /* 0x0002e20008000100 */
[----:B------:R-:W-:Y:S01]  /*0e10*/  NOP ;  /* 0x0000000000007918 */ /* 0x000fe20000000000 */
.L_x_11:
[----:B------:R-:W4:Y:S01]  /*0e20*/  SHFL.IDX PT, R2, R109, RZ, 0x1f ;  /* 0x00001fff6d027589 */ /* 0x000f2200000e0000 */
[----:B------:R-:W-:Y:S01]  /*0e30*/  NOP ;  /* 0x0000000000007918 */ /* 0x000fe20000000000 */
[----:B----4-:R-:W-:-:S13]  /*0e40*/  ISETP.NE.AND P0, PT, R2, 0x3, PT ;  /* 0x000000030200780c */ /* 0x010fda0003f05270 */
[----:B------:R-:W-:Y:S05]  /*0e50*/  @P0 BRA `(.L_x_12) ;  /* 0x0000000000300947 */ /* 0x000fea0003800000 */
[----:B------:R-:W4:Y:S01]  /*0e60*/  S2UR UR6, SR_CgaCtaId ;  /* 0x00000000000679c3 */ /* 0x000f220000008800 */
[----:B-1----:R-:W-:Y:S01]  /*0e70*/  UMOV UR7, 0x400 ;  /* 0x0000040000077882 */ /* 0x002fe20000000000 */
[----:B------:R-:W-:Y:S01]  /*0e80*/  UMOV UR5, 0x20 ;  /* 0x0000002000057882 */ /* 0x000fe20000000000 */
[----:B------:R-:W-:Y:S01]  /*0e90*/  ELECT P0, URZ, PT ;  /* 0x0000000000ff782f */ /* 0x000fe20003800000 */
[----:B------:R-:W-:-:S04]  /*0ea0*/  UIADD3 UR8, UPT, UPT, -UR5, 0x100000, URZ ;  /* 0x0010000005087890 */ /* 0x000fc8000fffe1ff */
[----:B------:R-:W-:Y:S02]  /*0eb0*/  USHF.L.U32 UR9, UR8, 0xb, URZ ;  /* 0x0000000b08097899 */ /* 0x000fe400080006ff */
[----:B------:R-:W-:Y:S02]  /*0ec0*/  USHF.L.U32 UR8, UR8, 0x1, URZ ;  /* 0x0000000108087899 */ /* 0x000fe400080006ff */
[----:B----4-:R-:W-:Y:S01]  /*0ed0*/  ULEA UR6, UR6, UR7, 0x18 ;  /* 0x0000000706067291 */ /* 0x010fe2000f8ec0ff */
[----:B------:R-:W1:Y:S11]  /*0ee0*/  FENCE.VIEW.ASYNC.S ;  /* 0x00000000000073c6 */ /* 0x000e760000000000 */
[----:B-1----:R4:W1:Y:S01]  /*0ef0*/  SYNCS.EXCH.64 URZ, [UR6+0x370], UR8 ;  /* 0x0003700806ff75b2 */ /* 0x0028620008000100 */
[----:B------:R4:W1:Y:S02]  /*0f00*/  SYNCS.EXCH.64 URZ, [UR6+0x378], UR8 ;  /* 0x0003780806ff75b2 */ /* 0x0008640008000100 */
[----:B----4-:R-:W-:Y:S01]  /*0f10*/  NOP ;  /* 0x0000000000007918 */ /* 0x010fe20000000000 */
.L_x_12:
[----:B------:R-:W4:Y:S01]  /*0f20*/  SHFL.IDX PT, R2, R109, RZ, 0x1f ;  /* 0x00001fff6d027589 */ /* 0x000f2200000e0000 */
[----:B------:R-:W-:Y:S01]  /*0f30*/  NOP ;  /* 0x0000000000007918 */ /* 0x000fe20000000000 */
[----:B----4-:R-:W-:-:S13]  /*0f40*/  ISETP.NE.AND P0, PT, R2, 0x4, PT ;  /* 0x000000040200780c */ /* 0x010fda0003f05270 */
[----:B------:R-:W-:Y:S05]  /*0f50*/  @P0 BRA `(.L_x_13) ;  /* 0x0000000000440947 */ /* 0x000fea0003800000 */
[----:B------:R-:W4:Y:S01]  /*0f60*/  S2UR UR6, SR_CgaCtaId ;  /* 0x00000000000679c3 */ /* 0x000f220000008800 */
[----:B-1----:R-:W-:Y:S01]  /*0f70*/  UMOV UR8, 0x1e0 ;  /* 0x000001e000087882 */ /* 0x002fe20000000000 */
[----:B------:R-:W-:Y:S01]  /*0f80*/  UMOV UR7, 0x400 ;  /* 0x0000040000077882 */ /* 0x000fe20000000000 */
[----:B------:R-:W-:Y:S01]  /*0f90*/  USEL UR8, UR8, 0x1a0, UP6 ;  /* 0x000001a008087887 */ /* 0x000fe2000b000000 */
[----:B------:R-:W-:Y:S01]  /*0fa0*/  UMOV UR5, 0x1 ;  /* 0x0000000100057882 */ /* 0x000fe20000000000 */
[----:B------:R-:W-:Y:S01]  /*0fb0*/  ELECT P0, URZ, PT ;  /* 0x0000000000ff782f */ /* 0x000fe20003800000 */
[----:B------:R-:W-:-:S04]  /*0fc0*/  UIADD3 UR10, UPT, UPT, -UR5, 0x100000, URZ ;  /* 0x00100000050a7890 */ /* 0x000fc8000fffe1ff */
[----:B------:R-:W-:Y:S02]  /*0fd0*/  USHF.L.U32 UR11, UR10, 0xb, URZ ;  /* 0x0000000b0a0b7899 */ /* 0x000fe400080006ff */
[----:B------:R-:W-:Y:S02]  /*0fe0*/  USHF.L.U32 UR10, UR10, 0x1, URZ ;  /* 0x000000010a0a7899 */ /* 0x000fe400080006ff */
        /* <DEDUP_REMOVED lines=8> */
.L_x_13:
[----:B------:R-:W4:Y:S01]  /*1070*/  SHFL.IDX PT, R2, R109, RZ, 0x1f ;  /* 0x00001fff6d027589 */ /* 0x000f2200000e0000 */
[----:B------:R-:W1:Y:S01]  /*1080*/  S2UR UR40, SR_CgaCtaId ;  /* 0x00000000002879c3 */ /* 0x000e620000008800 */
[----:B------:R-:W-:Y:S01]  /*1090*/  NOP ;  /* 0x0000000000007918 */ /* 0x000fe20000000000 */
[----:B----4-:R-:W-:-:S13]  /*10a0*/  ISETP.NE.AND P0, PT, R2, 0x5, PT ;  /* 0x000000050200780c */ /* 0x010fda0003f05270 */
[----:B-1----:R-:W-:Y:S05]  /*10b0*/  @P0 BRA `(.L_x_14) ;  /* 0x0000000000440947 */ /* 0x002fea0003800000 */
[----:B------:R-:W-:Y:S01]  /*10c0*/  UMOV UR7, 0x400 ;  /* 0x0000040000077882 */ /* 0x000fe20000000000 */
[----:B------:R-:W-:Y:S01]  /*10d0*/  UMOV UR6, 0x1 ;  /* 0x0000000100067882 */ /* 0x000fe20000000000 */
[----:B------:R-:W-:Y:S01]  /*10e0*/  UMOV UR5, 0x80 ;  /* 0x0000008000057882 */ /* 0x000fe20000000000 */
[----:B------:R-:W-:Y:S02]  /*10f0*/  ULEA UR7, UR40, UR7, 0x18 ;  /* 0x0000000728077291 */ /* 0x000fe4000f8ec0ff */
[----:B------:R-:W-:-:S04]  /*1100*/  UIADD3 UR8, UPT, UPT, -UR6, 0x100000, URZ ;  /* 0x0010000006087890 */ /* 0x000fc8000fffe1ff */
[----:B------:R-:W-:Y:S02]  /*1110*/  USHF.L.U32 UR9, UR8, 0xb, URZ ;  /* 0x0000000b08097899 */ /* 0x000fe400080006ff */
[----:B------:R-:W-:Y:S02]  /*1120*/  USHF.L.U32 UR8, UR8, 0x1, URZ ;  /* 0x0000000108087899 */ /* 0x000fe400080006ff */
[----:B------:R-:W-:-:S04]  /*1130*/  UIADD3 UR10, UPT, UPT, -UR5, 0x100000, URZ ;  /* 0x00100000050a7890 */ /* 0x000fc8000fffe1ff */
[----:B------:R-:W-:Y:S02]  /*1140*/  USHF.L.U32 UR11, UR10, 0xb, URZ ;  /* 0x0000000b0a0b7899 */ /* 0x000fe400080006ff */
[----:B------:R-:W-:Y:S01]  /*1150*/  USHF.L.U32 UR10, UR10, 0x1, URZ ;  /* 0x000000010a0a7899 */ /* 0x000fe200080006ff */
[----:B------:R-:W-:Y:S01]  /*1160*/  ELECT P0, URZ, PT ;  /* 0x0000000000ff782f */ /* 0x000fe20003800000 */
[----:B------:R-:W1:Y:S02]  /*1170*/  FENCE.VIEW.ASYNC.S ;  /* 0x00000000000073c6 */ /* 0x000e640000000000 */
[----:B-1----:R1:W4:Y:S08]  /*1180*/  SYNCS.EXCH.64 URZ, [UR7+0x390], UR8 ;  /* 0x0003900807ff75b2 */ /* 0x0023300008000100 */
[----:B------:R1:W1:Y:S01]  /*1190*/  SYNCS.EXCH.64 URZ, [UR7+0x3a0], UR10 ;  /* 0x0003a00a07ff75b2 */ /* 0x0002620008000100 */
[----:B------:R1:W1:Y:S01]  /*11a0*/  SYNCS.EXCH.64 URZ, [UR7+0x398], UR8 ;  /* 0x0003980807ff75b2 */ /* 0x0002620008000100 */
[----:B------:R1:W1:Y:S01]  /*11b0*/  SYNCS.EXCH.64 URZ, [UR7+0x3a8], UR10 ;  /* 0x0003a80a07ff75b2 */ /* 0x0002620008000100 */
[----:B------:R-:W-:Y:S01]  /*11c0*/  NOP ;  /* 0x0000000000007918 */ /* 0x000fe20000000000 */
.L_x_14:
[----:B------:R-:W2:Y:S01]  /*11d0*/  LDCU UR5, c[0x0][0x36c] ;  /* 0x00006d80ff0577ac */ /* 0x000ea20008000800 */
[----:B------:R-:W-:Y:S01]  /*11e0*/  ISETP.NE.OR P6, PT, R0, 0x2, !P6 ;  /* 0x000000020000780c */ /* 0x000fe200077c5670 */
[----:B------:R-:W-:Y:S01]  /*11f0*/  NOP ;  /* 0x0000000000007918 */ /* 0x000fe20000000000 */
[----:B------:R-:W-:Y:S01]  /*1200*/  LOP3.LUT R8, R103, 0x1f, RZ, 0xc0, !PT ;  /* 0x0000001f67087812 */ /* 0x000fe200078ec0ff */
[----:B------:R-:W-:Y:S02]  /*1210*/  UISETP.NE.AND UP5, UPT, UR4, 0x2, UPT ;  /* 0x000000020400788c */ /* 0x000fe4000bfa5270 */
[----:B------:R-:W-:Y:S02]  /*1220*/  UISETP.NE.AND UP4, UPT, UR4, URZ, UPT ;  /* 0x000000ff0400728c */ /* 0x000fe4000bf85270 */
[----:B--2---:R-:W-:-:S09]  /*1230*/  UISETP.EQ.U32.AND UP1, UPT, UR5, 0x1, UPT ;  /* 0x000000010500788c */ /* 0x004fd2000bf22070 */
[----:B------:R-:W-:Y:S05]  /*1240*/  BRA.U !UP1, `(.L_x_15) ;  /* 0x0000000109087547 */ /* 0x000fea000b800000 */
[----:B-1-34-:R-:W-:Y:S01]  /*1250*/  UCGABAR_ARV ;  /* 0x00000000000079c7 */ /* 0x01afe20008000000 */
[----:B------:R-:W-:Y:S05]  /*1260*/  BRA `(.L_x_16) ;  /* 0x0000000000047947 */ /* 0x000fea0003800000 */
.L_x_15:
[----:B-1-34-:R-:W-:Y:S01]  /*1270*/  NOP ;  /* 0x0000000000007918 */ /* 0x01afe20000000000 */
.L_x_16:
[----:B------:R-:W1:Y:S01]  /*1280*/  S2R R91, SR_CTAID.Y ;  /* 0x00000000005b7919 */ /* 0x000e620000002600 */
[----:B------:R-:W2:Y:S01]  /*1290*/  S2UR UR6, SR_CTAID.X ;  /* 0x00000000000679c3 */ /* 0x000ea20000002500 */
[----:B------:R-:W-:-:S05]  /*12a0*/  CS2R.32 R97, SR_CgaSize ;  /* 0x0000000000617805 */ /* 0x000fca0000008a00 */
[----:B------:R-:W-:-:S05]  /*12b0*/  IMAD R97, R97, -0xa0, RZ ;  /* 0xffffff6061617824 */ /* 0x000fca00078e02ff */
[----:B------:R-:W-:-:S14]  /*12c0*/  R2UR UR7, R97 ;  /* 0x00000000610772ca */ /* 0x000fdc00000e0000 */
[----:B------:R-:W3:Y:S01]  /*12d0*/  LDCU UR7, c[0x0][UR7+0x2b0] ;  /* 0x00005600070777ac */ /* 0x000ee20008000800 */
[----:B------:R-:W-:-:S05]  /*12e0*/  CS2R.32 R97, SR_CgaSize ;  /* 0x0000000000617805 */ /* 0x000fca0000008a00 */
[----:B------:R-:W-:-:S05]  /*12f0*/  IMAD R97, R97, -0xa0, RZ ;  /* 0xffffff6061617824 */ /* 0x000fca00078e02ff */
[----:B------:R-:W-:-:S14]  /*1300*/  R2UR UR5, R97 ;  /* 0x00000000610572ca */ /* 0x000fdc00000e0000 */
[----:B------:R-:W4:Y:S01]  /*1310*/  LDCU UR5, c[0x0][UR5+0x2b4] ;  /* 0x00005680050577ac */ /* 0x000f220008000800 */
[----:B------:R-:W-:-:S05]  /*1320*/  CS2R.32 R79, SR_CgaSize ;  /* 0x00000000004f7805 */ /* 0x000fca0000008a00 */
[----:B------:R-:W-:-:S06]  /*1330*/  IMAD R79, R79, -0xa0, RZ ;  /* 0xffffff604f4f7824 */ /* 0x000fcc00078e02ff */
[----:B------:R-:W4:Y:S01]  /*1340*/  LDC R79, c[0x0][R79+0x2a4] ;  /* 0x0000a9004f4f7b82 */ /* 0x000f220000000800 */
[----:B------:R-:W-:Y:S02]  /*1350*/  USHF.L.U32 UR44, UR40, 0xa, URZ ;  /* 0x0000000a282c7899 */ /* 0x000fe400080006ff */
[----:B------:R-:W-:Y:S02]  /*1360*/  USHF.L.U32 UR24, UR40, 0x4, URZ ;  /* 0x0000000428187899 */ /* 0x000fe400080006ff */
[----:B------:R-:W-:Y:S02]  /*1370*/  ULOP3.LUT UR44, UR44, 0x400, URZ, 0xc0, !UPT ;  /* 0x000004002c2c7892 */ /* 0x000fe4000f8ec0ff */
[----:B------:R-:W-:Y:S01]  /*1380*/  ULOP3.LUT UR24, UR24, 0x10, URZ, 0xc0, !UPT ;  /* 0x0000001018187892 */ /* 0x000fe2000f8ec0ff */
[----:B------:R-:W4:Y:S01]  /*1390*/  LDC R11, c[0x0][0xc24] ;  /* 0x00030900ff0b7b82 */ /* 0x000f220000000800 */
[----:B------:R-:W-:Y:S01]  /*13a0*/  UISETP.NE.AND UP2, UPT, UR4, 0x2, UPT ;  /* 0x000000020400788c */ /* 0x000fe2000bf45270 */
[----:B--2---:R-:W-:-:S02]  /*13b0*/  I2FP.F32.U32 R90, UR6 ;  /* 0x00000006005a7c45 */ /* 0x004fc40008201000 */
[----:B------:R-:W-:-:S05]  /*13c0*/  CS2R.32 R3, SR_CgaSize ;  /* 0x0000000000037805 */ /* 0x000fca0000008a00 */
[----:B------:R-:W-:-:S06]  /*13d0*/  IMAD R3, R3, -0xa0, RZ ;  /* 0xffffff6003037824 */ /* 0x000fcc00078e02ff */
[----:B------:R-:W2:Y:S01]  /*13e0*/  LDC R3, c[0x0][R3+0x2a0] ;  /* 0x0000a80003037b82 */ /* 0x000ea20000000800 */
[----:B------:R-:W-:Y:S01]  /*13f0*/  MOV R97, UR6 ;  /* 0x0000000600617c02 */ /* 0x000fe20008000f00 */
[----:B---3--:R-:W-:Y:S01]  /*1400*/  FMUL R90, R90, UR7 ;  /* 0x000000075a5a7c20 */ /* 0x008fe20008400000 */
[----:B-1----:R-:W-:-:S05]  /*1410*/  I2FP.F32.U32 R2, R91 ;  /* 0x0000005b00027245 */ /* 0x002fca0000201000 */
[----:B------:R-:W1:Y:S01]  /*1420*/  S2UR UR45, SR_CTAID.Z ;  /* 0x00000000002d79c3 */ /* 0x000e620000002700 */
[----:B------:R-:W3:Y:S01]  /*1430*/  F2I.U32.TRUNC.NTZ R90, R90 ;  /* 0x0000005a005a7305 */ /* 0x000ee2000020f000 */
[----:B----4-:R-:W-:Y:S01]  /*1440*/  FMUL R2, R2, UR5 ;  /* 0x0000000502027c20 */ /* 0x010fe20008400000 */
[----:B------:R-:W4:Y:S01]  /*1450*/  LDCU UR5, c[0x0][0xc30] ;  /* 0x00018600ff0577ac */ /* 0x000f220008000800 */
[----:B------:R-:W-:-:S04]  /*1460*/  ISETP.GE.AND P0, PT, R11, 0x1, PT ;  /* 0x000000010b00780c */ /* 0x000fc80003f06270 */
[----:B------:R-:W1:Y:S01]  /*1470*/  LDC R40, c[0x0][0xc24] ;  /* 0x00030900ff287b82 */ /* 0x000e620000000800 */
[----:B------:R-:W4:Y:S01]  /*1480*/  F2I.U32.TRUNC.NTZ R0, R2 ;  /* 0x0000000200007305 */ /* 0x000f22000020f000 */
[----:B---3--:R-:W-:-:S05]  /*1490*/  IADD3 R90, PT, PT, -R90, RZ, RZ ;  /* 0x000000ff5a5a7210 */ /* 0x008fca0007ffe1ff */
[----:B--2---:R-:W-:Y:S01]  /*14a0*/  IMAD R90, R3, R90, UR6 ;  /* 0x00000006035a7e24 */ /* 0x004fe2000f8e025a */
[----:B----4-:R-:W-:-:S05]  /*14b0*/  IADD3 R0, PT, PT, -R0, RZ, RZ ;  /* 0x000000ff00007210 */ /* 0x010fca0007ffe1ff */
[----:B------:R-:W-:Y:S01]  /*14c0*/  IMAD R79, R79, R0, R91 ;  /* 0x000000004f4f7224 */ /* 0x000fe200078e025b */
[----:B------:R-:W-:Y:S01]  /*14d0*/  PRMT R0, RZ, 0x7610, R0 ;  /* 0x00007610ff007816 */ /* 0x000fe20000000000 */
[----:B------:R-:W-:Y:S06]  /*14e0*/  BRA.U UP4, `(.L_x_17) ;  /* 0x0000000104207547 */ /* 0x000fec000b800000 */
[C---:B------:R-:W-:Y:S02]  /*14f0*/  ISETP.NE.AND P3, PT, R79.reuse, RZ, PT ;  /* 0x000000ff4f00720c */ /* 0x040fe40003f65270 */
[----:B------:R-:W-:Y:S02]  /*1500*/  ISETP.NE.AND P1, PT, R79, RZ, PT ;  /* 0x000000ff4f00720c */ /* 0x000fe40003f25270 */
[C---:B------:R-:W-:Y:S02]  /*1510*/  ISETP.NE.AND P2, PT, R90.reuse, 0x1, PT ;  /* 0x000000015a00780c */ /* 0x040fe40003f45270 */
[----:B------:R-:W-:Y:S02]  /*1520*/  SEL R0, RZ, 0x2, P3 ;  /* 0x00000002ff007807 */ /* 0x000fe40001800000 */
[----:B------:R-:W-:Y:S02]  /*1530*/  ISETP.EQ.OR P1, PT, R90, RZ, !P1 ;  /* 0x000000ff5a00720c */ /* 0x000fe40004f22670 */
[----:B------:R-:W-:-:S02]  /*1540*/  SEL R0, R0, 0x2, P2 ;  /* 0x0000000200007807 */ /* 0x000fc40001000000 */
[----:B------:R-:W-:-:S05]  /*1550*/  SEL R3, RZ, 0x1, !P1 ;  /* 0x00000001ff037807 */ /* 0x000fca0004800000 */
[----:B------:R-:W-:Y:S02]  /*1560*/  IMAD.IADD R0, R3, 0x1, R0 ;  /* 0x0000000103007824 */ /* 0x000fe400078e0200 */
.L_x_17:
[----:B------:R-:W-:Y:S05]  /*1570*/  @!P0 BRA `(.L_x_18) ;  /* 0x0000000000b88947 */ /* 0x000fea0003800000 */
[----:B------:R-:W2:Y:S01]  /*1580*/  LDC.64 R4, c[0x0][0xc18] ;  /* 0x00030600ff047b82 */ /* 0x000ea20000000a00 */
[----:B------:R-:W-:-:S07]  /*1590*/  ISETP.NE.AND P0, PT, R11, 0x1, PT ;  /* 0x000000010b00780c */ /* 0x000fce0003f05270 */
[----:B------:R-:W3:Y:S08]  /*15a0*/  LDC R10, c[0x0][0xc0c] ;  /* 0x00030300ff0a7b82 */ /* 0x000ef00000000800 */
[----:B------:R-:W4:Y:S08]  /*15b0*/  LDC R13, c[0x0][0x370] ;  /* 0x0000dc00ff0d7b82 */ /* 0x000f300000000800 */
[----:B------:R-:W1:Y:S01]  /*15c0*/  LDC R12, c[0x0][0x374] ;  /* 0x0000dd00ff0c7b82 */ /* 0x000e620000000800 */
[----:B--2---:R-:W-:-:S07]  /*15d0*/  ISETP.NE.AND P1, PT, R4, 0x1, PT ;  /* 0x000000010400780c */ /* 0x004fce0003f25270 */
[----:B------:R-:W4:Y:S01]  /*15e0*/  LDC.64 R6, c[0x0][0xc10] ;  /* 0x00030400ff067b82 */ /* 0x000f220000000a00 */
[----:B---3--:R-:W-:-:S07]  /*15f0*/  ISETP.NE.AND P2, PT, R10, 0x1, PT ;  /* 0x000000010a00780c */ /* 0x008fce0003f45270 */
[----:B------:R-:W2:Y:S08]  /*1600*/  LDC R9, c[0x0][0xc20] ;  /* 0x00030800ff097b82 */ /* 0x000eb00000000800 */
[----:B------:R-:W3:Y:S01]  /*1610*/  LDC.64 R2, c[0x0][0xc28] ;  /* 0x00030a00ff027b82 */ /* 0x000ee20000000a00 */
[----:B-1----:R-:W-:-:S04]  /*1620*/  IMAD.HI.U32 R14, R12, R5, RZ ;  /* 0x000000050c0e7227 */ /* 0x002fc800078e00ff */
[----:B----4-:R-:W-:-:S04]  /*1630*/  IMAD.HI.U32 R16, R13, R6, RZ ;  /* 0x000000060d107227 */ /* 0x010fc800078e00ff */
[----:B------:R-:W-:Y:S01]  /*1640*/  IMAD.HI.U32 R18, R97, R6, RZ ;  /* 0x0000000661127227 */ /* 0x000fe200078e00ff */
[----:B------:R-:W-:Y:S02]  /*1650*/  @P2 SHF.R.U32.HI R13, RZ, R7, R16 ;  /* 0x00000007ff0d2219 */ /* 0x000fe40000011610 */
[----:B--2---:R-:W-:Y:S01]  /*1660*/  @P1 SHF.R.U32.HI R12, RZ, R9, R14 ;  /* 0x00000009ff0c1219 */ /* 0x004fe2000001160e */
[----:B------:R-:W-:Y:S01]  /*1670*/  IMAD.HI.U32 R16, R91, R5, RZ ;  /* 0x000000055b107227 */ /* 0x000fe200078e00ff */
[----:B------:R-:W-:-:S04]  /*1680*/  SHF.R.U32.HI R18, RZ, R7, R18 ;  /* 0x00000007ff127219 */ /* 0x000fc80000011612 */
[----:B------:R-:W-:Y:S01]  /*1690*/  SHF.R.U32.HI R16, RZ, R9, R16 ;  /* 0x00000009ff107219 */ /* 0x000fe20000011610 */
[----:B---3--:R-:W-:Y:S01]  /*16a0*/  IMAD.HI.U32 R14, R12, R2, RZ ;  /* 0x000000020c0e7227 */ /* 0x008fe200078e00ff */
[----:B------:R-:W-:Y:S02]  /*16b0*/  SEL R7, R97, R18, !P2 ;  /* 0x0000001261077207 */ /* 0x000fe40005000000 */
[----:B------:R-:W-:Y:S01]  /*16c0*/  SEL R5, R91, R16, !P1 ;  /* 0x000000105b057207 */ /* 0x000fe20004800000 */
[----:B------:R-:W-:Y:S01]  /*16d0*/  IMAD.HI.U32 R6, R13, R2, RZ ;  /* 0x000000020d067227 */ /* 0x000fe200078e00ff */
[-C--:B------:R-:W-:Y:S02]  /*16e0*/  @P0 SHF.R.U32.HI R12, RZ, R3.reuse, R14 ;  /* 0x00000003ff0c0219 */ /* 0x080fe4000001160e */
[----:B------:R-:W-:Y:S02]  /*16f0*/  IADD3 R9, PT, PT, -R5, RZ, RZ ;  /* 0x000000ff05097210 */ /* 0x000fe40007ffe1ff */
[----:B------:R-:W-:Y:S01]  /*1700*/  @P0 SHF.R.U32.HI R13, RZ, R3, R6 ;  /* 0x00000003ff0d0219 */ /* 0x000fe20000011606 */
[----:B------:R-:W-:-:S02]  /*1710*/  IMAD R12, R12, R11, RZ ;  /* 0x0000000b0c0c7224 */ /* 0x000fc400078e02ff */
[----:B------:R-:W-:Y:S02]  /*1720*/  IMAD R9, R4, R9, R91 ;  /* 0x0000000904097224 */ /* 0x000fe400078e025b */
[----:B------:R-:W-:Y:S01]  /*1730*/  IMAD R6, R13, R11, RZ ;  /* 0x0000000b0d067224 */ /* 0x000fe200078e02ff */
[----:B------:R-:W-:-:S04]  /*1740*/  ISETP.GE.AND P1, PT, R5, R12, PT ;  /* 0x0000000c0500720c */ /* 0x000fc80003f26270 */
[----:B------:R-:W-:Y:S01]  /*1750*/  ISETP.GE.OR P1, PT, R7, R6, P1 ;  /* 0x000000060700720c */ /* 0x000fe20000f26670 */
[----:B------:R-:W-:-:S05]  /*1760*/  IMAD.HI.U32 R6, R5, R2, RZ ;  /* 0x0000000205067227 */ /* 0x000fca00078e00ff */
[----:B------:R-:W-:-:S04]  /*1770*/  SHF.R.U32.HI R6, RZ, R3, R6 ;  /* 0x00000003ff067219 */ /* 0x000fc80000011606 */
[----:B------:R-:W-:-:S03]  /*1780*/  SEL R6, R5, R6, !P0 ;  /* 0x0000000605067207 */ /* 0x000fc60004000000 */
[----:B------:R-:W-:Y:S01]  /*1790*/  @!P1 IMAD.HI.U32 R12, R7, R2, RZ ;  /* 0x00000002070c9227 */ /* 0x000fe200078e00ff */
[----:B------:R-:W-:-:S04]  /*17a0*/  IADD3 R2, PT, PT, -R6, RZ, RZ ;  /* 0x000000ff06027210 */ /* 0x000fc80007ffe1ff */
[----:B------:R-:W-:Y:S01]  /*17b0*/  @!P1 SHF.R.U32.HI R12, RZ, R3, R12 ;  /* 0x00000003ff0c9219 */ /* 0x000fe2000001160c */
[----:B------:R-:W-:-:S03]  /*17c0*/  IMAD R2, R11, R2, R5 ;  /* 0x000000020b027224 */ /* 0x000fc600078e0205 */
[----:B------:R-:W-:-:S05]  /*17d0*/  @!P1 SEL R3, R7, R12, !P0 ;  /* 0x0000000c07039207 */ /* 0x000fca0004000000 */
[--C-:B------:R-:W-:Y:S02]  /*17e0*/  @!P1 IMAD.IADD R6, R6, 0x1, -R3.reuse ;  /* 0x0000000106069824 */ /* 0x100fe400078e0a03 */
[----:B------:R-:W-:Y:S01]  /*17f0*/  @!P1 IMAD R3, R2, R13, R3 ;  /* 0x0000000d02039224 */ /* 0x000fe200078e0203 */
[----:B------:R-:W-:Y:S01]  /*1800*/  IADD3 R2, PT, PT, -R7, RZ, RZ ;  /* 0x000000ff07027210 */ /* 0x000fe20007ffe1ff */
[----:B------:R-:W-:Y:S02]  /*1810*/  @!P1 IMAD R5, R6, R11, R7 ;  /* 0x0000000b06059224 */ /* 0x000fe400078e0207 */
[----:B------:R-:W-:Y:S02]  /*1820*/  @!P1 IMAD.MOV.U32 R7, RZ, RZ, R3 ;  /* 0x000000ffff079224 */ /* 0x000fe400078e0003 */
[----:B------:R-:W-:Y:S02]  /*1830*/  IMAD R2, R10, R2, R97 ;  /* 0x000000020a027224 */ /* 0x000fe400078e0261 */
[----:B------:R-:W-:-:S02]  /*1840*/  IMAD R91, R5, R4, R9 ;  /* 0x00000004055b7224 */ /* 0x000fc400078e0209 */
[----:B------:R-:W-:Y:S02]  /*1850*/  IMAD R97, R7, R10, R2 ;  /* 0x0000000a07617224 */ /* 0x000fe400078e0202 */
.L_x_18:
[----:B------:R-:W-:-:S09]  /*1860*/  UISETP.NE.AND UP3, UPT, UR5, 0x1, UPT ;  /* 0x000000010500788c */ /* 0x000fd2000bf65270 */
[----:B------:R-:W-:Y:S05]  /*1870*/  BRA.U UP3, `(.L_x_19) ;  /* 0x0000000103407547 */ /* 0x000fea000b800000 */
[----:B------:R-:W2:Y:S08]  /*1880*/  LDC.64 R4, c[0x0][0xc10] ;  /* 0x00030400ff047b82 */ /* 0x000eb00000000a00 */
[----:B------:R-:W3:Y:S08]  /*1890*/  LDC.64 R2, c[0x0][0xc18] ;  /* 0x00030600ff027b82 */ /* 0x000ef00000000a00 */
[----:B------:R-:W4:Y:S08]  /*18a0*/  LDC R6, c[0x0][0xc20] ;  /* 0x00030800ff067b82 */ /* 0x000f300000000800 */
[----:B------:R-:W1:Y:S01]  /*18b0*/  LDC R10, c[0x0][0xc0c] ;  /* 0x00030300ff0a7b82 */ /* 0x000e620000000800 */
[----:B--2---:R-:W-:-:S05]  /*18c0*/  IMAD.HI.U32 R4, R97, R4, RZ ;  /* 0x0000000461047227 */ /* 0x004fca00078e00ff */
[----:B------:R-:W-:Y:S01]  /*18d0*/  SHF.R.U32.HI R4, RZ, R5, R4 ;  /* 0x00000005ff047219 */ /* 0x000fe20000011604 */
[----:B---3--:R-:W-:Y:S01]  /*18e0*/  IMAD.HI.U32 R3, R91, R3, RZ ;  /* 0x000000035b037227 */ /* 0x008fe200078e00ff */
[----:B------:R-:W-:-:S04]  /*18f0*/  ISETP.NE.AND P0, PT, R2, 0x1, PT ;  /* 0x000000010200780c */ /* 0x000fc80003f05270 */
[----:B----4-:R-:W-:-:S04]  /*1900*/  SHF.R.U32.HI R6, RZ, R6, R3 ;  /* 0x00000006ff067219 */ /* 0x010fc80000011603 */
[----:B------:R-:W-:Y:S02]  /*1910*/  SEL R3, R91, R6, !P0 ;  /* 0x000000065b037207 */ /* 0x000fe40004000000 */
[----:B-1----:R-:W-:-:S04]  /*1920*/  ISETP.NE.AND P1, PT, R10, 0x1, PT ;  /* 0x000000010a00780c */ /* 0x002fc80003f25270 */
[----:B------:R-:W-:-:S05]  /*1930*/  SEL R4, R97, R4, !P1 ;  /* 0x0000000461047207 */ /* 0x000fca0004800000 */
[----:B------:R-:W-:Y:S02]  /*1940*/  IMAD.IADD R5, R3, 0x1, -R4 ;  /* 0x0000000103057824 */ /* 0x000fe400078e0a04 */
[----:B------:R-:W-:Y:S02]  /*1950*/  IMAD.IADD R3, R4, 0x1, -R3 ;  /* 0x0000000104037824 */ /* 0x000fe400078e0a03 */
[----:B------:R-:W-:Y:S02]  /*1960*/  IMAD R97, R5, R10, R97 ;  /* 0x0000000a05617224 */ /* 0x000fe400078e0261 */
[----:B------:R-:W-:Y:S02]  /*1970*/  IMAD R91, R3, R2, R91 ;  /* 0x00000002035b7224 */ /* 0x000fe400078e025b */
.L_x_19:
[----:B------:R-:W-:Y:S05]  /*1980*/  BRA.U !UP1, `(.L_x_20) ;  /* 0x00000001090c7547 */ /* 0x000fea000b800000 */
[----:B------:R-:W-:Y:S01]  /*1990*/  UCGABAR_WAIT ;  /* 0x0000000000007dc7 */ /* 0x000fe20008000000 */
[----:B------:R-:W-:Y:S01]  /*19a0*/  CCTL.IVALL ;  /* 0x00000000ff00798f */ /* 0x000fe20002000000 */
[----:B------:R-:W-:Y:S05]  /*19b0*/  BRA `(.L_x_21) ;  /* 0x0000000000047947 */ /* 0x000fea0003800000 */
.L_x_20:
[----:B------:R-:W-:Y:S06]  /*19c0*/  BAR.SYNC.DEFER_BLOCKING 0x0 ;  /* 0x0000000000007b1d */ /* 0x000fec0000010000 */
.L_x_21:
[----:B------:R-:W-:Y:S05]  /*19d0*/  BRA.U UP2, `(.L_x_22) ;  /* 0x0000003502fc7547 */ /* 0x000fea000b800000 */
[----:B------:R-:W2:Y:S01]  /*19e0*/  LDCU UR50, c[0x0][0x394] ;  /* 0x00007280ff3277ac */ /* 0x000ea20008000800 */
[----:B------:R-:W3:Y:S01]  /*19f0*/  LDC R2, c[0x0][0x5d8] ;  /* 0x00017600ff027b82 */ /* 0x000ee20000000800 */
[----:B------:R-:W-:Y:S01]  /*1a00*/  PLOP3.LUT P4, PT, PT, PT, UP6, 0x80, 0x8 ;  /* 0x000000000008781c */ /* 0x000fe20003f8f068 */
[----:B------:R-:W-:Y:S01]  /*1a10*/  IMAD.MOV.U32 R12, RZ, RZ, 0x1 ;  /* 0x00000001ff0c7424 */ /* 0x000fe200078e00ff */
[----:B------:R-:W-:Y:S01]  /*1a20*/  UISETP.NE.AND UP0, UPT, UR4, URZ, UPT ;  /* 0x000000ff0400728c */ /* 0x000fe2000bf05270 */
[----:B------:R-:W-:Y:S01]  /*1a30*/  ISETP.EQ.OR P5, PT, R8, RZ, P6 ;  /* 0x000000ff0800720c */ /* 0x000fe200037a2670 */
[----:B------:R-:W-:Y:S01]  /*1a40*/  USEL UR47, URZ, 0x1, UP5 ;  /* 0x00000001ff2f7887 */ /* 0x000fe2000a800000 */
[----:B------:R-:W-:Y:S01]  /*1a50*/  PLOP3.LUT P4, PT, P4, PT, PT, 0x8, 0x80 ;  /* 0x000000000080781c */ /* 0x000fe2000278e170 */
[----:B------:R-:W-:Y:S01]  /*1a60*/  IMAD.MOV.U32 R10, RZ, RZ, RZ ;  /* 0x000000ffff0a7224 */ /* 0x000fe200078e00ff */
[----:B------:R-:W4:Y:S01]  /*1a70*/  LDC R9, c[0x0][0x370] ;  /* 0x0000dc00ff097b82 */ /* 0x000f220000000800 */
[----:B------:R-:W1:Y:S01]  /*1a80*/  LDCU.64 UR54, c[0x0][0x348] ;  /* 0x00006900ff3677ac */ /* 0x000e620008000a00 */
[----:B------:R-:W-:Y:S01]  /*1a90*/  USEL UR47, UR47, 0x2, UP0 ;  /* 0x000000022f2f7887 */ /* 0x000fe20008000000 */
[----:B------:R-:W-:-:S05]  /*1aa0*/  UMOV UR48, URZ ;  /* 0x000000ff00307c82 */ /* 0x000fca0008000000 */
[----:B------:R-:W1:Y:S01]  /*1ab0*/  LDC R0, c[0x0][0x374] ;  /* 0x0000dd00ff007b82 */ /* 0x000e620000000800 */
[----:B--2---:R-:W-:Y:S02]  /*1ac0*/  UIADD3 UR5, UPT, UPT, UR50, 0x1f, URZ ;  /* 0x0000001f32057890 */ /* 0x004fe4000fffe0ff */
[----:B------:R-:W-:Y:S02]  /*1ad0*/  UIADD3 UR4, UPT, UPT, UR50, -0x1, URZ ;  /* 0xffffffff32047890 */ /* 0x000fe4000fffe0ff */
[----:B------:R-:W-:Y:S02]  /*1ae0*/  USHF.R.S32.HI UR52, URZ, 0x1f, UR5 ;  /* 0x0000001fff347899 */ /* 0x000fe40008011405 */
[----:B------:R-:W-:Y:S01]  /*1af0*/  UISETP.GE.U32.AND UP2, UPT, UR4, -0x3f, UPT ;  /* 0xffffffc10400788c */ /* 0x000fe2000bf46070 */
[----:B---3--:R-:W-:Y:S01]  /*1b00*/  VIADD R2, R2, 0x3f ;  /* 0x0000003f02027836 */ /* 0x008fe20000000000 */
[----:B------:R-:W-:Y:S02]  /*1b10*/  ULEA.HI UR52, UR52, UR5, URZ, 0x5 ;  /* 0x0000000534347291 */ /* 0x000fe4000f8f28ff */
[----:B------:R-:W-:-:S02]  /*1b20*/  UIADD3 UR50, UPT, UPT, UR50, 0x3e, URZ ;  /* 0x0000003e32327890 */ /* 0x000fc4000fffe0ff */
[----:B------:R-:W-:Y:S01]  /*1b30*/  USHF.R.S32.HI UR52, URZ, 0x5, UR52 ;  /* 0x00000005ff347899 */ /* 0x000fe20008011434 */
[----:B------:R-:W-:-:S03]  /*1b40*/  SHF.R.S32.HI R3, RZ, 0x1f, R2 ;  /* 0x0000001fff037819 */ /* 0x000fc60000011402 */
[----:B------:R-:W-:Y:S01]  /*1b50*/  UISETP.LT.U32.AND UP1, UPT, UR52, 0x36, UPT ;  /* 0x000000363400788c */ /* 0x000fe2000bf21070 */
[----:B------:R-:W-:-:S03]  /*1b60*/  LEA.HI R14, R3, R2, RZ, 0x6 ;  /* 0x00000002030e7211 */ /* 0x000fc600078f30ff */
[----:B------:R-:W-:Y:S01]  /*1b70*/  USEL UR51, UR52, 0x36, UP1 ;  /* 0x0000003634337887 */ /* 0x000fe20008800000 */
[----:B------:R-:W-:-:S03]  /*1b80*/  SHF.R.S32.HI R14, RZ, 0x6, R14 ;  /* 0x00000006ff0e7819 */ /* 0x000fc6000001140e */
[----:B------:R-:W-:Y:S02]  /*1b90*/  UIADD3 UR46, UPT, UPT, UR51, -0x1, URZ ;  /* 0xffffffff332e7890 */ /* 0x000fe4000fffe0ff */
[----:B------:R-:W-:Y:S02]  /*1ba0*/  @UP2 UIADD3 UR46, UPT, UPT, UR51, URZ, URZ ;  /* 0x000000ff332e2290 */ /* 0x000fe4000fffe0ff */
[----:B------:R-:W-:Y:S02]  /*1bb0*/  UIADD3 UR49, UPT, UPT, UR52, -UR51, URZ ;  /* 0x8000003334317290 */ /* 0x000fe4000fffe0ff */
[----:B-1--4-:R-:W-:-:S12]  /*1bc0*/  UIADD3 UR46, UPT, UPT, UR46, 0x1, URZ ;  /* 0x000000012e2e7890 */ /* 0x012fd8000fffe0ff */
.L_x_40:
[-C--:B------:R-:W-:Y:S01]  /*1bd0*/  IABS R5, R14.reuse ;  /* 0x0000000e00057213 */ /* 0x080fe20000000000 */
[----:B-1----:R-:W1:Y:S01]  /*1be0*/  LDC R7, c[0x0][0x5dc] ;  /* 0x00017700ff077b82 */ /* 0x002e620000000800 */
[----:B------:R-:W-:Y:S01]  /*1bf0*/  IABS R2, R91 ;  /* 0x0000005b00027213 */ /* 0x000fe20000000000 */
[----:B------:R-:W-:Y:S01]  /*1c00*/  UMOV UR4, 0x400 ;  /* 0x0000040000047882 */ /* 0x000fe20000000000 */
[----:B------:R-:W2:Y:S01]  /*1c10*/  I2F.RP R6, R5 ;  /* 0x0000000500067306 */ /* 0x000ea20000209400 */
[----:B------:R-:W-:Y:S01]  /*1c20*/  IABS R3, R14 ;  /* 0x0000000e00037213 */ /* 0x000fe20000000000 */
[----:B------:R-:W-:Y:S01]  /*1c30*/  UISETP.GE.U32.AND UP0, UPT, UR50, 0x3f, UPT ;  /* 0x0000003f3200788c */ /* 0x000fe2000bf06070 */
[----:B------:R-:W-:Y:S01]  /*1c40*/  R2UR UR38, R97 ;  /* 0x00000000612672ca */ /* 0x000fe200000e0000 */
[----:B------:R-:W-:Y:S01]  /*1c50*/  UMOV UR25, URZ ;  /* 0x000000ff00197c82 */ /* 0x000fe20008000000 */
[----:B------:R-:W-:Y:S01]  /*1c60*/  IADD3 R3, PT, PT, RZ, -R3, RZ ;  /* 0x80000003ff037210 */ /* 0x000fe20007ffe0ff */
[----:B------:R-:W3:Y:S02]  /*1c70*/  S2UR UR45, SR_CgaCtaId ;  /* 0x00000000002d79c3 */ /* 0x000ee40000008800 */
[----:B--2---:R-:W2:Y:S08]  /*1c80*/  MUFU.RCP R16, R6 ;  /* 0x0000000600107308 */ /* 0x004eb00000001000 */
[----:B------:R-:W-:Y:S01]  /*1c90*/  USHF.L.U32 UR38, UR38, 0x6, URZ ;  /* 0x0000000626267899 */ /* 0x000fe200080006ff */
[----:B-1----:R-:W-:-:S04]  /*1ca0*/  IABS R13, R7 ;  /* 0x00000007000d7213 */ /* 0x002fc80000000000 */
[----:B------:R-:W1:Y:S01]  /*1cb0*/  I2F.RP R6, R13 ;  /* 0x0000000d00067306 */ /* 0x000e620000209400 */
[----:B---3--:R-:W-:Y:S01]  /*1cc0*/  ULEA UR45, UR45, UR4, 0x18 ;  /* 0x000000042d2d7291 */ /* 0x008fe2000f8ec0ff */
[----:B--2---:R-:W-:-:S03]  /*1cd0*/  VIADD R16, R16, 0xffffffe ;  /* 0x0ffffffe10107836 */ /* 0x004fc60000000000 */
[----:B------:R-:W-:-:S03]  /*1ce0*/  ULEA UR4, UR48, UR45, 0x3 ;  /* 0x0000002d30047291 */ /* 0x000fc6000f8e18ff */
[----:B------:R-:W2:Y:S08]  /*1cf0*/  F2I.FTZ.U32.TRUNC.NTZ R17, R16 ;  /* 0x0000001000117305 */ /* 0x000eb0000021f000 */
[----:B-1----:R-:W1:Y:S01]  /*1d00*/  MUFU.RCP R6, R6 ;  /* 0x0000000600067308 */ /* 0x002e620000001000 */
[----:B--2---:R-:W-:Y:S02]  /*1d10*/  IMAD.MOV R4, RZ, RZ, -R17 ;  /* 0x000000ffff047224 */ /* 0x004fe400078e0a11 */
[----:B------:R-:W-:-:S02]  /*1d20*/  IMAD.MOV.U32 R16, RZ, RZ, RZ ;  /* 0x000000ffff107224 */ /* 0x000fc400078e00ff */
[----:B------:R-:W-:-:S04]  /*1d30*/  IMAD R15, R4, R5, RZ ;  /* 0x00000005040f7224 */ /* 0x000fc800078e02ff */
[----:B------:R-:W-:-:S04]  /*1d40*/  IMAD.HI.U32 R15, R17, R15, R16 ;  /* 0x0000000f110f7227 */ /* 0x000fc800078e0010 */
[----:B-1----:R-:W-:Y:S02]  /*1d50*/  VIADD R16, R6, 0xffffffe ;  /* 0x0ffffffe06107836 */ /* 0x002fe40000000000 */
[----:B------:R-:W-:Y:S02]  /*1d60*/  IMAD.HI.U32 R4, R15, R2, RZ ;  /* 0x000000020f047227 */ /* 0x000fe400078e00ff */
[----:B------:R-:W1:Y:S02]  /*1d70*/  F2I.FTZ.U32.TRUNC.NTZ R17, R16 ;  /* 0x0000001000117305 */ /* 0x000e64000021f000 */
[----:B------:R-:W-:-:S05]  /*1d80*/  IMAD R2, R4, R3, R2 ;  /* 0x0000000304027224 */ /* 0x000fca00078e0202 */
[----:B------:R-:W-:Y:S01]  /*1d90*/  ISETP.GT.U32.AND P1, PT, R5, R2, PT ;  /* 0x000000020500720c */ /* 0x000fe20003f24070 */
[----:B-1----:R-:W-:Y:S02]  /*1da0*/  IMAD.MOV R6, RZ, RZ, -R17 ;  /* 0x000000ffff067224 */ /* 0x002fe400078e0a11 */
[----:B------:R-:W-:Y:S02]  /*1db0*/  IMAD.MOV.U32 R16, RZ, RZ, RZ ;  /* 0x000000ffff107224 */ /* 0x000fe400078e00ff */
[----:B------:R-:W-:-:S08]  /*1dc0*/  IMAD R6, R6, R13, RZ ;  /* 0x0000000d06067224 */ /* 0x000fd000078e02ff */
[----:B------:R-:W-:Y:S01]  /*1dd0*/  @!P1 IADD3 R4, PT, PT, R4, 0x1, RZ ;  /* 0x0000000104049810 */ /* 0x000fe20007ffe0ff */
[----:B------:R-:W-:Y:S01]  /*1de0*/  @!P1 IMAD.IADD R2, R2, 0x1, -R5 ;  /* 0x0000000102029824 */ /* 0x000fe200078e0a05 */
[----:B------:R-:W-:Y:S01]  /*1df0*/  ISETP.NE.AND P1, PT, R14, RZ, PT ;  /* 0x000000ff0e00720c */ /* 0x000fe20003f25270 */
[----:B------:R-:W-:-:S03]  /*1e00*/  IMAD.HI.U32 R6, R17, R6, R16 ;  /* 0x0000000611067227 */ /* 0x000fc600078e0010 */
[----:B------:R-:W-:Y:S02]  /*1e10*/  ISETP.GE.U32.AND P2, PT, R2, R5, PT ;  /* 0x000000050200720c */ /* 0x000fe40003f46070 */
[----:B------:R-:W-:Y:S01]  /*1e20*/  LOP3.LUT R2, R91, R14, RZ, 0x3c, !PT ;  /* 0x0000000e5b027212 */ /* 0x000fe200078e3cff */
[----:B------:R-:W1:Y:S03]  /*1e30*/  LDC R5, c[0x0][0x5e0] ;  /* 0x00017800ff057b82 */ /* 0x000e660000000800 */
[----:B------:R-:W-:-:S07]  /*1e40*/  ISETP.GE.AND P0, PT, R2, RZ, PT ;  /* 0x000000ff0200720c */ /* 0x000fce0003f06270 */
[----:B------:R-:W-:-:S06]  /*1e50*/  @P2 VIADD R4, R4, 0x1 ;  /* 0x0000000104042836 */ /* 0x000fcc0000000000 */
[----:B------:R-:W-:Y:S02]  /*1e60*/  @!P0 IADD3 R4, PT, PT, -R4, RZ, RZ ;  /* 0x000000ff04048210 */ /* 0x000fe40007ffe1ff */
[----:B------:R-:W-:-:S04]  /*1e70*/  @!P1 LOP3.LUT R4, RZ, R14, RZ, 0x33, !PT ;  /* 0x0000000eff049212 */ /* 0x000fc800078e33ff */
[----:B------:R-:W-:Y:S02]  /*1e80*/  IABS R3, R4 ;  /* 0x0000000400037213 */ /* 0x000fe40000000000 */
[----:B-1----:R-:W-:-:S03]  /*1e90*/  IABS R2, R5 ;  /* 0x0000000500027213 */ /* 0x002fc60000000000 */
[----:B------:R-:W-:Y:S01]  /*1ea0*/  IMAD.HI.U32 R6, R6, R3, RZ ;  /* 0x0000000306067227 */ /* 0x000fe200078e00ff */
[----:B------:R-:W1:Y:S03]  /*1eb0*/  I2F.RP R15, R2 ;  /* 0x00000002000f7306 */ /* 0x000e660000209400 */
[----:B------:R-:W-:-:S04]  /*1ec0*/  IMAD.MOV R16, RZ, RZ, -R6 ;  /* 0x000000ffff107224 */ /* 0x000fc800078e0a06 */
[----:B------:R-:W-:Y:S01]  /*1ed0*/  IMAD R16, R13, R16, R3 ;  /* 0x000000100d107224 */ /* 0x000fe200078e0203 */
[----:B------:R-:W-:-:S04]  /*1ee0*/  LOP3.LUT R3, R4, R7, RZ, 0x3c, !PT ;  /* 0x0000000704037212 */ /* 0x000fc800078e3cff */
[----:B------:R-:W-:Y:S02]  /*1ef0*/  ISETP.GT.U32.AND P1, PT, R13, R16, PT ;  /* 0x000000100d00720c */ /* 0x000fe40003f24070 */
[----:B------:R-:W-:Y:S01]  /*1f00*/  ISETP.GE.AND P0, PT, R3, RZ, PT ;  /* 0x000000ff0300720c */ /* 0x000fe20003f06270 */
[----:B-1----:R-:W1:Y:S10]  /*1f10*/  MUFU.RCP R15, R15 ;  /* 0x0000000f000f7308 */ /* 0x002e740000001000 */
[----:B------:R-:W-:Y:S01]  /*1f20*/  @!P1 IADD3 R16, PT, PT, R16, -R13, RZ ;  /* 0x8000000d10109210 */ /* 0x000fe20007ffe0ff */
[----:B------:R-:W-:Y:S01]  /*1f30*/  @!P1 VIADD R6, R6, 0x1 ;  /* 0x0000000106069836 */ /* 0x000fe20000000000 */
[----:B------:R-:W-:-:S02]  /*1f40*/  ISETP.NE.AND P1, PT, R7, RZ, PT ;  /* 0x000000ff0700720c */ /* 0x000fc40003f25270 */
[----:B------:R-:W-:Y:S01]  /*1f50*/  ISETP.GE.U32.AND P2, PT, R16, R13, PT ;  /* 0x0000000d1000720c */ /* 0x000fe20003f46070 */
[----:B------:R-:W-:Y:S02]  /*1f60*/  HFMA2 R16, -RZ, RZ, 0, 0 ;  /* 0x00000000ff107431 */ /* 0x000fe400000001ff */
[----:B-1----:R-:W-:Y:S01]  /*1f70*/  VIADD R17, R15, 0xffffffe ;  /* 0x0ffffffe0f117836 */ /* 0x002fe20000000000 */
[----:B------:R-:W-:-:S05]  /*1f80*/  SHF.L.U32 R15, R12, 0x1f, RZ ;  /* 0x0000001f0c0f7819 */ /* 0x000fca00000006ff */
[----:B------:R-:W1:Y:S04]  /*1f90*/  F2I.FTZ.U32.TRUNC.NTZ R17, R17 ;  /* 0x0000001100117305 */ /* 0x000e68000021f000 */
[----:B------:R-:W-:Y:S01]  /*1fa0*/  @P2 IADD3 R6, PT, PT, R6, 0x1, RZ ;  /* 0x0000000106062810 */ /* 0x000fe20007ffe0ff */
[----:B------:R2:W3:Y:S04]  /*1fb0*/  SYNCS.PHASECHK.TRANS64.TRYWAIT P2, [UR4+0x1b0], R15 ;  /* 0x0001b00fff0075a7 */ /* 0x0004e80008041104 */
[----:B------:R-:W-:Y:S01]  /*1fc0*/  @!P0 IMAD.MOV R6, RZ, RZ, -R6 ;  /* 0x000000ffff068224 */ /* 0x000fe200078e0a06 */
[----:B------:R-:W-:Y:S01]  /*1fd0*/  @!P1 LOP3.LUT R6, RZ, R7, RZ, 0x33, !PT ;  /* 0x00000007ff069212 */ /* 0x000fe200078e33ff */
[----:B-1----:R-:W-:-:S04]  /*1fe0*/  IMAD.MOV R3, RZ, RZ, -R17 ;  /* 0x000000ffff037224 */ /* 0x002fc800078e0a11 */
[----:B------:R-:W-:Y:S01]  /*1ff0*/  IMAD R13, R3, R2, RZ ;  /* 0x00000002030d7224 */ /* 0x000fe200078e02ff */
[----:B------:R-:W-:-:S03]  /*2000*/  IABS R3, R6 ;  /* 0x0000000600037213 */ /* 0x000fc60000000000 */
[----:B------:R-:W-:-:S04]  /*2010*/  IMAD.HI.U32 R16, R17, R13, R16 ;  /* 0x0000000d11107227 */ /* 0x000fc800078e0010 */
[----:B------:R-:W-:-:S04]  /*2020*/  IMAD.MOV.U32 R13, RZ, RZ, R3 ;  /* 0x000000ffff0d7224 */ /* 0x000fc800078e0003 */
[----:B------:R-:W-:-:S04]  /*2030*/  IMAD.HI.U32 R16, R16, R13, RZ ;  /* 0x0000000d10107227 */ /* 0x000fc800078e00ff */
[----:B------:R-:W-:-:S04]  /*2040*/  IMAD.MOV R3, RZ, RZ, -R16 ;  /* 0x000000ffff037224 */ /* 0x000fc800078e0a10 */
[----:B------:R-:W-:-:S05]  /*2050*/  IMAD R3, R2, R3, R13 ;  /* 0x0000000302037224 */ /* 0x000fca00078e020d */
[----:B------:R-:W-:-:S13]  /*2060*/  ISETP.GT.U32.AND P1, PT, R2, R3, PT ;  /* 0x000000030200720c */ /* 0x000fda0003f24070 */
[-C--:B------:R-:W-:Y:S01]  /*2070*/  @!P1 IADD3 R3, PT, PT, R3, -R2.reuse, RZ ;  /* 0x8000000203039210 */ /* 0x080fe20007ffe0ff */
[----:B------:R-:W-:Y:S01]  /*2080*/  @!P1 VIADD R16, R16, 0x1 ;  /* 0x0000000110109836 */ /* 0x000fe20000000000 */
[----:B------:R-:W-:Y:S02]  /*2090*/  ISETP.NE.AND P1, PT, R5, RZ, PT ;  /* 0x000000ff0500720c */ /* 0x000fe40003f25270 */
[----:B------:R-:W-:Y:S01]  /*20a0*/  ISETP.GE.U32.AND P3, PT, R3, R2, PT ;  /* 0x000000020300720c */ /* 0x000fe20003f66070 */
[----:B------:R-:W-:Y:S01]  /*20b0*/  IMAD.MOV R2, RZ, RZ, -R4 ;  /* 0x000000ffff027224 */ /* 0x000fe200078e0a04 */
[----:B------:R-:W-:-:S03]  /*20c0*/  LOP3.LUT R3, R6, R5, RZ, 0x3c, !PT ;  /* 0x0000000506037212 */ /* 0x000fc600078e3cff */
[----:B------:R-:W-:Y:S01]  /*20d0*/  IMAD R2, R14, R2, R91 ;  /* 0x000000020e027224 */ /* 0x000fe200078e025b */
[----:B------:R-:W-:Y:S01]  /*20e0*/  ISETP.GE.AND P0, PT, R3, RZ, PT ;  /* 0x000000ff0300720c */ /* 0x000fe20003f06270 */
[----:B------:R-:W-:-:S03]  /*20f0*/  IMAD.MOV R3, RZ, RZ, -R6 ;  /* 0x000000ffff037224 */ /* 0x000fc600078e0a06 */
[----:B------:R-:W-:Y:S01]  /*2100*/  R2UR UR18, R2 ;  /* 0x00000000021272ca */ /* 0x000fe200000e0000 */
[----:B------:R-:W-:Y:S02]  /*2110*/  IMAD R7, R7, R3, R4 ;  /* 0x0000000307077224 */ /* 0x000fe400078e0204 */
[----:B------:R-:W-:-:S06]  /*2120*/  @P3 IADD3 R16, PT, PT, R16, 0x1, RZ ;  /* 0x0000000110103810 */ /* 0x000fcc0007ffe0ff */
[----:B------:R-:W-:Y:S01]  /*2130*/  @!P0 IMAD.MOV R16, RZ, RZ, -R16 ;  /* 0x000000ffff108224 */ /* 0x000fe200078e0a10 */
[----:B------:R-:W-:-:S03]  /*2140*/  @!P1 LOP3.LUT R16, RZ, R5, RZ, 0x33, !PT ;  /* 0x00000005ff109212 */ /* 0x000fc600078e33ff */
[----:B------:R-:W-:Y:S01]  /*2150*/  USHF.L.U32 UR18, UR18, 0x6, URZ ;  /* 0x0000000612127899 */ /* 0x000fe200080006ff */
[----:B------:R-:W-:-:S05]  /*2160*/  IADD3 R2, PT, PT, -R16, RZ, RZ ;  /* 0x000000ff10027210 */ /* 0x000fca0007ffe1ff */
[----:B------:R-:W-:Y:S01]  /*2170*/  IMAD R6, R5, R2, R6 ;  /* 0x0000000205067224 */ /* 0x000fe200078e0206 */
[----:B--2---:R-:W-:Y:S06]  /*2180*/  BRA.U !UP0, `(.L_x_23) ;  /* 0x00000005087c7547 */ /* 0x004fec000b800000 */
[----:B------:R-:W1:Y:S01]  /*2190*/  LDC.64 R2, c[0x0][0x5f8] ;  /* 0x00017e00ff027b82 */ /* 0x000e620000000a00 */
[----:B------:R-:W2:Y:S01]  /*21a0*/  LDCU UR5, c[0x0][0x5c8] ;  /* 0x0000b900ff0577ac */ /* 0x000ea20008000800 */
[----:B------:R-:W1:Y:S06]  /*21b0*/  LDCU.64 UR16, c[0x0][0x5c0] ;  /* 0x0000b800ff1077ac */ /* 0x000e6c0008000a00 */
[----:B------:R-:W2:Y:S01]  /*21c0*/  LDC R13, c[0x0][0x600] ;  /* 0x00018000ff0d7b82 */ /* 0x000ea20000000800 */
[----:B------:R-:W4:Y:S01]  /*21d0*/  LDCU UR30, c[0x0][0x5a8] ;  /* 0x0000b500ff1e77ac */ /* 0x000f220008000800 */
[----:B------:R-:W1:Y:S01]  /*21e0*/  LDCU UR29, c[0x0][0x59c] ;  /* 0x0000b380ff1d77ac */ /* 0x000e620008000800 */
[----:B------:R-:W1:Y:S01]  /*21f0*/  LDCU UR28, c[0x0][0x590] ;  /* 0x0000b200ff1c77ac */ /* 0x000e620008000800 */
[----:B------:R-:W1:Y:S02]  /*2200*/  LDCU UR27, c[0x0][0x594] ;  /* 0x0000b280ff1b77ac */ /* 0x000e640008000800 */
[----:B-1----:R-:W-:Y:S01]  /*2210*/  IMAD R2, R7, UR16, R2 ;  /* 0x0000001007027c24 */ /* 0x002fe2000f8e0202 */
[----:B------:R-:W1:Y:S01]  /*2220*/  LDCU UR26, c[0x0][0x598] ;  /* 0x0000b300ff1a77ac */ /* 0x000e620008000800 */
[----:B------:R-:W-:Y:S01]  /*2230*/  IMAD R5, R6, UR17, R3 ;  /* 0x0000001106057c24 */ /* 0x000fe2000f8e0203 */
[----:B------:R-:W1:Y:S01]  /*2240*/  LDCU UR23, c[0x0][0x5ac] ;  /* 0x0000b580ff1777ac */ /* 0x000e620008000800 */
[----:B--2---:R-:W-:Y:S01]  /*2250*/  IMAD R4, R16, UR5, R13 ;  /* 0x0000000510047c24 */ /* 0x004fe2000f8e020d */
[----:B------:R-:W2:Y:S01]  /*2260*/  LDCU UR13, c[0x0][0x5b0] ;  /* 0x0000b600ff0d77ac */ /* 0x000ea20008000800 */
[----:B------:R-:W1:Y:S01]  /*2270*/  LDCU UR8, c[0x0][0x5cc] ;  /* 0x0000b980ff0877ac */ /* 0x000e620008000800 */
[----:B------:R-:W1:Y:S01]  /*2280*/  LDCU UR4, c[0x0][0x5ec] ;  /* 0x0000bd80ff0477ac */ /* 0x000e620008000800 */
[----:B------:R-:W1:Y:S01]  /*2290*/  LDCU.64 UR14, c[0x0][0x5a0] ;  /* 0x0000b400ff0e77ac */ /* 0x000e620008000a00 */
[----:B------:R-:W1:Y:S01]  /*22a0*/  LDCU.64 UR10, c[0x0][0x5d0] ;  /* 0x0000ba00ff0a77ac */ /* 0x000e620008000a00 */
[----:B------:R-:W1:Y:S01]  /*22b0*/  LDCU.64 UR6, c[0x0][0x5f0] ;  /* 0x0000be00ff0677ac */ /* 0x000e620008000a00 */
[----:B------:R-:W-:Y:S01]  /*22c0*/  UMOV UR31, URZ ;  /* 0x000000ff001f7c82 */ /* 0x000fe20008000000 */
[----:B----4-:R-:W-:-:S05]  /*22d0*/  UMOV UR43, UR48 ;  /* 0x00000030002b7c82 */ /* 0x010fca0008000000 */
.L_x_29:
[----:B------:R-:W-:Y:S01]  /*22e0*/  @!P6 MOV R13, 0x1000 ;  /* 0x00001000000de802 */ /* 0x000fe20000000f00 */
[----:B------:R-:W-:Y:S01]  /*22f0*/  ULEA UR37, UR43, UR45, 0x3 ;  /* 0x0000002d2b257291 */ /* 0x000fe2000f8e18ff */
[----:B--23--:R-:W-:Y:S11]  /*2300*/  @P2 BRA `(.L_x_24) ;  /* 0x00000000000c2947 */ /* 0x00cff60003800000 */
[----:B------:R-:W-:Y:S04]  /*2310*/  SHF.L.U32 R18, R12, 0x1f, RZ ;  /* 0x0000001f0c127819 */ /* 0x000fe800000006ff */
[----:B------:R-:W3:Y:S02]  /*2320*/  SYNCS.PHASECHK.TRANS64.TRYWAIT P0, [UR37+0x1b0], R18 ;  /* 0x0001b012ff0075a7 */ /* 0x000ee40008001125 */
[----:B---3--:R-:W-:Y:S05]  /*2330*/  @!P0 BRA `(.L_x_25) ;  /* 0x0000007000448947 */ /* 0x008fea0003800000 */
.L_x_24:
[----:B------:R4:W-:Y:S01]  /*2340*/  @!P6 SYNCS.ARRIVE.TRANS64 RZ, [UR37], R13 ;  /* 0x0000000dffffe9a7 */ /* 0x0009e20008000025 */
[----:B------:R-:W-:Y:S04]  /*2350*/  ULOP3.LUT UR5, UR47, 0x2, URZ, 0xfc, !UPT ;  /* 0x000000022f057892 */ /* 0x000fe8000f8efcff */
[----:B------:R-:W-:Y:S09]  /*2360*/  UISETP.NE.AND UP0, UPT, UR5, 0x2, UPT ;  /* 0x000000020500788c */ /* 0x000ff2000bf05270 */
[----:B------:R-:W-:Y:S05]  /*2370*/  BRA.U UP0, `(.L_x_26) ;  /* 0x0000000100047547 */ /* 0x000fea000b800000 */
[----:B-12---:R-:W-:Y:S05]  /*2380*/  BPT.TRAP 0x1 ;  /* 0x000000040000795c */ /* 0x006fea0000300000 */
.L_x_26:
[----:B------:R-:W-:Y:S04]  /*2390*/  BSSY.RECONVERGENT B0, `(.L_x_27) ;  /* 0x0000003000007945 */ /* 0x000fe80003800200 */
[----:B------:R-:W-:Y:S05]  /*23a0*/  @P5 BRA `(.L_x_28) ;  /* 0x0000000000045947 */ /* 0x000fea0003800000 */
[----:B-12---:R-:W-:Y:S05]  /*23b0*/  BPT.TRAP 0x1 ;  /* 0x000000040000795c */ /* 0x006fea0000300000 */
.L_x_28:
[----:B-12---:R-:W-:Y:S05]  /*23c0*/  BSYNC.RECONVERGENT B0 ;  /* 0x0000000000007941 */ /* 0x006fea0003800200 */
.L_x_27:
[----:B------:R-:W-:Y:S01]  /*23d0*/  UIADD3 UR48, UPT, UPT, UR43, 0x1, URZ ;  /* 0x000000012b307890 */ /* 0x000fe2000fffe0ff */
[----:B---3--:R-:W-:Y:S01]  /*23e0*/  IMAD.MOV.U32 R3, RZ, RZ, 0x3 ;  /* 0x00000003ff037424 */ /* 0x008fe200078e00ff */
[----:B------:R-:W-:Y:S02]  /*23f0*/  USHF.L.U32 UR39, UR31, 0x5, URZ ;  /* 0x000000051f277899 */ /* 0x000fe400080006ff */
[----:B------:R-:W-:Y:S02]  /*2400*/  UISETP.NE.AND UP0, UPT, UR48, 0x36, UPT ;  /* 0x000000363000788c */ /* 0x000fe4000bf05270 */
[----:B------:R-:W-:Y:S02]  /*2410*/  ULOP3.LUT UR5, UR39, UR24, URZ, 0xfc, !UPT ;  /* 0x0000001827057292 */ /* 0x000fe4000f8efcff */
[----:B------:R-:W-:Y:S02]  /*2420*/  USEL UR34, URZ, 0x1, UP0 ;  /* 0x00000001ff227887 */ /* 0x000fe40008000000 */
[----:B------:R-:W-:Y:S01]  /*2430*/  USEL UR48, UR48, URZ, UP0 ;  /* 0x000000ff30307287 */ /* 0x000fe20008000000 */
[----:B------:R-:W-:Y:S03]  /*2440*/  ELECT P0, URZ, PT ;  /* 0x0000000000ff782f */ /* 0x000fe60003800000 */
[----:B------:R-:W-:Y:S01]  /*2450*/  ULEA UR17, UR48, UR45, 0x3 ;  /* 0x0000002d30117291 */ /* 0x000fe2000f8e18ff */
[----:B------:R-:W-:Y:S01]  /*2460*/  LOP3.LUT R12, R12, UR34, RZ, 0x3c, !PT ;  /* 0x000000220c0c7c12 */ /* 0x000fe2000f8e3cff */
[----:B------:R-:W-:Y:S02]  /*2470*/  UIMAD.WIDE.U32 UR32, UR5, UR27, URZ ;  /* 0x0000001b052072a5 */ /* 0x000fe4000f8e00ff */
[----:B------:R-:W-:Y:S01]  /*2480*/  UISETP.NE.AND UP0, UPT, UR28, 0x1, UPT ;  /* 0x000000011c00788c */ /* 0x000fe2000bf05270 */
[----:B------:R-:W-:Y:S01]  /*2490*/  SHF.L.U32 R15, R12, 0x1f, RZ ;  /* 0x0000001f0c0f7819 */ /* 0x000fe200000006ff */
[----:B------:R-:W-:Y:S02]  /*24a0*/  USHF.R.U32.HI UR9, URZ, UR26, UR33 ;  /* 0x0000001aff097299 */ /* 0x000fe40008011621 */
[----:B------:R-:W-:Y:S01]  /*24b0*/  UISETP.NE.AND UP2, UPT, UR30, 0x1, UPT ;  /* 0x000000011e00788c */ /* 0x000fe2000bf45270 */
[----:B------:R1:W2:Y:S01]  /*24c0*/  SYNCS.PHASECHK.TRANS64.TRYWAIT P2, [UR17+0x1b0], R15 ;  /* 0x0001b00fff0075a7 */ /* 0x0002a20008041111 */
[----:B------:R-:W-:Y:S01]  /*24d0*/  USEL UR9, UR5, UR9, !UP0 ;  /* 0x0000000905097287 */ /* 0x000fe2000c000000 */
[----:B----4-:R-:W-:Y:S01]  /*24e0*/  @P0 IMAD.U32 R13, R5, 0x20, R2 ;  /* 0x00000020050d0824 */ /* 0x010fe200078e0002 */
[----:B------:R-:W-:Y:S01]  /*24f0*/  UISETP.NE.AND UP0, UPT, UR29, 0x1, UPT ;  /* 0x000000011d00788c */ /* 0x000fe2000bf05270 */
[----:B------:R-:W-:Y:S01]  /*2500*/  @P0 R2UR UR17, R3 ;  /* 0x00000000031102ca */ /* 0x000fe200000e0000 */
[----:B------:R-:W-:Y:S01]  /*2510*/  UIMAD.WIDE.U32 UR32, UR9, UR14, URZ ;  /* 0x0000000e092072a5 */ /* 0x000fe2000f8e00ff */
[----:B------:R-:W-:Y:S01]  /*2520*/  @P0 IMAD.U32 R13, R4, 0x400, R13 ;  /* 0x00000400040d0824 */ /* 0x000fe200078e000d */
[----:B------:R-:W-:Y:S02]  /*2530*/  UIADD3 UR25, UPT, UPT, -UR9, URZ, URZ ;  /* 0x000000ff09197290 */ /* 0x000fe4000fffe1ff */
[----:B------:R-:W-:Y:S02]  /*2540*/  USHF.R.U32.HI UR12, URZ, UR15, UR33 ;  /* 0x0000000fff0c7299 */ /* 0x000fe40008011621 */
[----:B------:R-:W-:Y:S01]  /*2550*/  USHF.L.U32 UR42, UR43, 0xb, URZ ;  /* 0x0000000b2b2a7899 */ /* 0x000fe200080006ff */
[----:B------:R-:W-:Y:S01]  /*2560*/  @P0 R2UR UR41, R13 ;  /* 0x000000000d2902ca */ /* 0x000fe200000e0000 */
[----:B------:R-:W-:Y:S02]  /*2570*/  USEL UR12, UR9, UR12, !UP0 ;  /* 0x0000000c090c7287 */ /* 0x000fe4000c000000 */
[----:B------:R-:W-:Y:S02]  /*2580*/  UIADD3 UR34, UP1, UPT, UR54, 0x80, URZ ;  /* 0x0000008036227890 */ /* 0x000fe4000ff3e0ff */
[----:B------:R-:W-:Y:S01]  /*2590*/  UIMAD.WIDE.U32 UR32, UR12, UR23, URZ ;  /* 0x000000170c2072a5 */ /* 0x000fe2000f8e00ff */
[----:B------:R-:W-:Y:S01]  /*25a0*/  IMAD.U32 R3, RZ, RZ, UR17 ;  /* 0x00000011ff037e24 */ /* 0x000fe2000f8e00ff */
[----:B------:R-:W-:Y:S02]  /*25b0*/  UIADD3 UR32, UPT, UPT, -UR12, URZ, URZ ;  /* 0x000000ff0c207290 */ /* 0x000fe4000fffe1ff */
[----:B------:R-:W-:Y:S02]  /*25c0*/  USHF.R.U32.HI UR22, URZ, UR13, UR33 ;  /* 0x0000000dff167299 */ /* 0x000fe40008011621 */
[----:B------:R-:W-:Y:S02]  /*25d0*/  UIMAD UR5, UR28, UR25, UR5 ;  /* 0x000000191c0572a4 */ /* 0x000fe4000f8e0205 */
[----:B------:R-:W-:Y:S01]  /*25e0*/  USEL UR22, UR12, UR22, !UP2 ;  /* 0x000000160c167287 */ /* 0x000fe2000d000000 */
[----:B------:R-:W-:Y:S01]  /*25f0*/  IMAD.U32 R18, RZ, RZ, UR41 ;  /* 0x00000029ff127e24 */ /* 0x000fe2000f8e00ff */
[----:B------:R-:W-:Y:S02]  /*2600*/  UIADD3.X UR35, UPT, UPT, URZ, UR55, URZ, UP1, !UPT ;  /* 0x00000037ff237290 */ /* 0x000fe40008ffe4ff */
[----:B------:R-:W-:Y:S02]  /*2610*/  UIADD3 UR36, UPT, UPT, UR45, 0x2600, UR42 ;  /* 0x000026002d247890 */ /* 0x000fe4000fffe02a */
[----:B------:R-:W-:Y:S01]  /*2620*/  UIADD3 UR25, UPT, UPT, -UR22, URZ, URZ ;  /* 0x000000ff16197290 */ /* 0x000fe2000fffe1ff */
[----:B------:R-:W-:Y:S01]  /*2630*/  @P0 PRMT R3, R18, 0x5410, R3 ;  /* 0x0000541012030816 */ /* 0x000fe20000000003 */
[----:B------:R-:W-:Y:S02]  /*2640*/  UIMAD UR9, UR29, UR32, UR9 ;  /* 0x000000201d0972a4 */ /* 0x000fe4000f8e0209 */
[----:B------:R-:W-:Y:S01]  /*2650*/  ULOP3.LUT UR43, UR44, UR42, URZ, 0xfc, !UPT ;  /* 0x0000002a2c2b7292 */ /* 0x000fe2000f8efcff */
[----:B------:R-:W-:Y:S01]  /*2660*/  @P0 R2UR UR42, R3 ;  /* 0x00000000032a02ca */ /* 0x000fe200000e0000 */
[----:B------:R-:W-:Y:S02]  /*2670*/  UIADD3 UR40, UP0, UPT, UR54, 0x180, URZ ;  /* 0x0000018036287890 */ /* 0x000fe4000ff1e0ff */
[----:B------:R-:W-:Y:S02]  /*2680*/  UIMAD UR12, UR30, UR25, UR12 ;  /* 0x000000191e0c72a4 */ /* 0x000fe4000f8e020c */
[----:B------:R-:W-:Y:S02]  /*2690*/  UIMAD UR19, UR5, UR8, UR4 ;  /* 0x00000008051372a4 */ /* 0x000fe4000f8e0204 */
[----:B------:R-:W-:Y:S01]  /*26a0*/  UIMAD UR20, UR9, UR10, UR6 ;  /* 0x0000000a091472a4 */ /* 0x000fe2000f8e0206 */
[----:B------:R-:W-:Y:S01]  /*26b0*/  UMOV UR56, 0x0 ;  /* 0x0000000000387882 */ /* 0x000fe20000000000 */
[----:B------:R-:W-:Y:S01]  /*26c0*/  UMOV UR57, 0x10000000 ;  /* 0x1000000000397882 */ /* 0x000fe20000000000 */
[----:B------:R-:W-:Y:S01]  /*26d0*/  UIADD3 UR16, UPT, UPT, UR45, 0x1d600, UR43 ;  /* 0x0001d6002d107890 */ /* 0x000fe2000fffe02b */
[----:B------:R1:W-:Y:S01]  /*26e0*/  UTMALDG.2D [UR36], [UR34], desc[UR56] ;  /* 0x00003824220075b4 */ /* 0x0003e20008009000 */
[----:B------:R-:W-:Y:S02]  /*26f0*/  UIMAD UR21, UR12, UR11, UR7 ;  /* 0x0000000b0c1572a4 */ /* 0x000fe4000f8e0207 */
[----:B------:R-:W-:Y:S01]  /*2700*/  UIADD3.X UR41, UPT, UPT, URZ, UR55, URZ, UP0, !UPT ;  /* 0x00000037ff297290 */ /* 0x000fe200087fe4ff */
[----:B------:R-:W-:Y:S01]  /*2710*/  UMOV UR17, UR37 ;  /* 0x0000002500117c82 */ /* 0x000fe20008000000 */
[----:B------:R-:W-:Y:S01]  /*2720*/  UIADD3 UR31, UPT, UPT, UR31, 0x1, URZ ;  /* 0x000000011f1f7890 */ /* 0x000fe2000fffe0ff */
[----:B------:R-:W-:Y:S01]  /*2730*/  UMOV UR25, UR46 ;  /* 0x0000002e00197c82 */ /* 0x000fe20008000000 */
[----:B------:R-:W-:Y:S02]  /*2740*/  UMOV UR43, UR48 ;  /* 0x00000030002b7c82 */ /* 0x000fe40008000000 */
[----:B------:R-:W-:Y:S03]  /*2750*/  UISETP.NE.AND UP0, UPT, UR31, UR46, UPT ;  /* 0x0000002e1f00728c */ /* 0x000fe6000bf05270 */
[----:B------:R1:W-:Y:S06]  /*2760*/  UTMALDG.5D.IM2COL.MULTICAST [UR16], [UR40], UR42 ;  /* 0x00000010280073b4 */ /* 0x0003ec000806082a */
[----:B-1----:R-:W-:Y:S05]  /*2770*/  BRA.U UP0, `(.L_x_29) ;  /* 0xfffffff900d87547 */ /* 0x002fea000b83ffff */
.L_x_23:
[----:B------:R-:W-:Y:S01]  /*2780*/  ULEA UR4, UR48, UR45, 0x3 ;  /* 0x0000002d30047291 */ /* 0x000fe2000f8e18ff */
[----:B------:R-:W-:Y:S01]  /*2790*/  SHF.L.U32 R2, R12, 0x1f, RZ ;  /* 0x0000001f0c027819 */ /* 0x000fe200000006ff */
[----:B------:R-:W-:Y:S01]  /*27a0*/  @!P4 SYNCS.ARRIVE.TRANS64.A1T0 RZ, [UR45+0x378], RZ ;  /* 0x000378ffffffc9a7 */ /* 0x000fe2000810002d */
[----:B------:R-:W-:-:S06]  /*27b0*/  UISETP.GT.AND UP0, UPT, UR52, UR51, UPT ;  /* 0x000000333400728c */ /* 0x000fcc000bf04270 */
[----:B------:R1:W4:Y:S03]  /*27c0*/  SYNCS.PHASECHK.TRANS64.TRYWAIT P1, [UR4+0x1b0], R2 ;  /* 0x0001b002ff0075a7 */ /* 0x0003260008021104 */
[----:B------:R-:W-:Y:S05]  /*27d0*/  BRA.U !UP0, `(.L_x_30) ;  /* 0x0000000508807547 */ /* 0x000fea000b800000 */
[----:B-1----:R-:W1:Y:S01]  /*27e0*/  LDC.64 R2, c[0x0][0x5f8] ;  /* 0x00017e00ff027b82 */ /* 0x002e620000000a00 */
[----:B------:R-:W3:Y:S01]  /*27f0*/  LDCU UR5, c[0x0][0x5c8] ;  /* 0x0000b900ff0577ac */ /* 0x000ee20008000800 */
[----:B------:R-:W1:Y:S06]  /*2800*/  LDCU.64 UR8, c[0x0][0x5c0] ;  /* 0x0000b800ff0877ac */ /* 0x000e6c0008000a00 */
[----:B------:R-:W3:Y:S01]  /*2810*/  LDC R5, c[0x0][0x600] ;  /* 0x00018000ff057b82 */ /* 0x000ee20000000800 */
[----:B------:R-:W1:Y:S01]  /*2820*/  LDCU UR32, c[0x0][0x5a8] ;  /* 0x0000b500ff2077ac */ /* 0x000e620008000800 */
[----:B------:R-:W1:Y:S01]  /*2830*/  LDCU UR31, c[0x0][0x59c] ;  /* 0x0000b380ff1f77ac */ /* 0x000e620008000800 */
[----:B------:R-:W1:Y:S01]  /*2840*/  LDCU UR30, c[0x0][0x590] ;  /* 0x0000b200ff1e77ac */ /* 0x000e620008000800 */
[----:B------:R-:W1:Y:S02]  /*2850*/  LDCU UR29, c[0x0][0x594] ;  /* 0x0000b280ff1d77ac */ /* 0x000e640008000800 */
[----:B-1----:R-:W-:Y:S01]  /*2860*/  IMAD R2, R7, UR8, R2 ;  /* 0x0000000807027c24 */ /* 0x002fe2000f8e0202 */
[----:B------:R-:W1:Y:S01]  /*2870*/  LDCU UR28, c[0x0][0x598] ;  /* 0x0000b300ff1c77ac */ /* 0x000e620008000800 */
[----:B------:R-:W-:Y:S01]  /*2880*/  IMAD R3, R6, UR9, R3 ;  /* 0x0000000906037c24 */ /* 0x000fe2000f8e0203 */
[----:B------:R-:W1:Y:S01]  /*2890*/  LDCU UR27, c[0x0][0x5ac] ;  /* 0x0000b580ff1b77ac */ /* 0x000e620008000800 */
[----:B---3--:R-:W-:Y:S01]  /*28a0*/  IMAD R16, R16, UR5, R5 ;  /* 0x0000000510107c24 */ /* 0x008fe2000f8e0205 */
[----:B------:R-:W3:Y:S01]  /*28b0*/  LDCU UR26, c[0x0][0x5b0] ;  /* 0x0000b600ff1a77ac */ /* 0x000ee20008000800 */
[----:B------:R-:W1:Y:S01]  /*28c0*/  LDCU UR15, c[0x0][0x5cc] ;  /* 0x0000b980ff0f77ac */ /* 0x000e620008000800 */
[----:B------:R-:W1:Y:S01]  /*28d0*/  LDCU UR4, c[0x0][0x5ec] ;  /* 0x0000bd80ff0477ac */ /* 0x000e620008000800 */
[----:B------:R-:W1:Y:S01]  /*28e0*/  LDCU.64 UR22, c[0x0][0x5a0] ;  /* 0x0000b400ff1677ac */ /* 0x000e620008000a00 */
[----:B------:R-:W1:Y:S01]  /*28f0*/  LDCU.64 UR20, c[0x0][0x5d0] ;  /* 0x0000ba00ff1477ac */ /* 0x000e620008000a00 */
[----:B------:R-:W1:Y:S01]  /*2900*/  LDCU.64 UR6, c[0x0][0x5f0] ;  /* 0x0000be00ff0677ac */ /* 0x000e620008000a00 */
[----:B------:R-:W-:Y:S01]  /*2910*/  UIADD3 UR16, UPT, UPT, UR49, UR25, URZ ;  /* 0x0000001931107290 */ /* 0x000fe2000fffe0ff */
[----:B------:R-:W-:-:S11]  /*2920*/  UMOV UR53, UR48 ;  /* 0x0000003000357c82 */ /* 0x000fd60008000000 */
.L_x_36:
[----:B------:R-:W-:Y:S01]  /*2930*/  @!P6 MOV R5, 0x1000 ;  /* 0x000010000005e802 */ /* 0x000fe20000000f00 */
[----:B------:R-:W-:Y:S01]  /*2940*/  ULEA UR41, UR53, UR45, 0x3 ;  /* 0x0000002d35297291 */ /* 0x000fe2000f8e18ff */
[----:B---34-:R-:W-:Y:S11]  /*2950*/  @P1 BRA `(.L_x_31) ;  /* 0x00000000000c1947 */ /* 0x018ff60003800000 */
[----:B------:R-:W-:Y:S04]  /*2960*/  SHF.L.U32 R7, R12, 0x1f, RZ ;  /* 0x0000001f0c077819 */ /* 0x000fe800000006ff */
[----:B------:R-:W4:Y:S02]  /*2970*/  SYNCS.PHASECHK.TRANS64.TRYWAIT P0, [UR41+0x1b0], R7 ;  /* 0x0001b007ff0075a7 */ /* 0x000f240008001129 */
[----:B----4-:R-:W-:Y:S05]  /*2980*/  @!P0 BRA `(.L_x_32) ;  /* 0x0000006800c88947 */ /* 0x010fea0003800000 */
.L_x_31:
[----:B------:R1:W-:Y:S01]  /*2990*/  @!P6 SYNCS.ARRIVE.TRANS64 RZ, [UR41], R5 ;  /* 0x00000005ffffe9a7 */ /* 0x0003e20008000029 */
[----:B------:R-:W-:Y:S04]  /*29a0*/  ULOP3.LUT UR5, UR47, 0x2, URZ, 0xfc, !UPT ;  /* 0x000000022f057892 */ /* 0x000fe8000f8efcff */
[----:B------:R-:W-:Y:S09]  /*29b0*/  UISETP.NE.AND UP0, UPT, UR5, 0x2, UPT ;  /* 0x000000020500788c */ /* 0x000ff2000bf05270 */
[----:B------:R-:W-:Y:S05]  /*29c0*/  BRA.U UP0, `(.L_x_33) ;  /* 0x0000000100047547 */ /* 0x000fea000b800000 */
[----:B-1-3--:R-:W-:Y:S05]  /*29d0*/  BPT.TRAP 0x1 ;  /* 0x000000040000795c */ /* 0x00afea0000300000 */
.L_x_33:
[----:B------:R-:W-:Y:S04]  /*29e0*/  BSSY.RECONVERGENT B0, `(.L_x_34) ;  /* 0x0000003000007945 */ /* 0x000fe80003800200 */
[----:B------:R-:W-:Y:S05]  /*29f0*/  @P5 BRA `(.L_x_35) ;  /* 0x0000000000045947 */ /* 0x000fea0003800000 */
[----:B-1-3--:R-:W-:Y:S05]  /*2a00*/  BPT.TRAP 0x1 ;  /* 0x000000040000795c */ /* 0x00afea0000300000 */
.L_x_35:
[----:B-1-3--:R-:W-:Y:S05]  /*2a10*/  BSYNC.RECONVERGENT B0 ;  /* 0x0000000000007941 */ /* 0x00afea0003800200 */
.L_x_34:
[----:B------:R-:W-:Y:S01]  /*2a20*/  UIADD3 UR48, UPT, UPT, UR53, 0x1, URZ ;  /* 0x0000000135307890 */ /* 0x000fe2000fffe0ff */
[----:B----4-:R-:W-:Y:S01]  /*2a30*/  IMAD.MOV.U32 R4, RZ, RZ, 0x3 ;  /* 0x00000003ff047424 */ /* 0x010fe200078e00ff */
        /* <DEDUP_REMOVED lines=13> */
[----:B------:R1:W3:Y:S01]  /*2b10*/  SYNCS.PHASECHK.TRANS64.TRYWAIT P1, [UR9+0x1b0], R6 ;  /* 0x0001b006ff0075a7 */ /* 0x0002e20008021109 */
[----:B------:R-:W-:Y:S01]  /*2b20*/  USEL UR17, UR5, UR17, !UP0 ;  /* 0x0000001105117287 */ /* 0x000fe2000c000000 */
[----:B------:R-:W-:Y:S01]  /*2b30*/  @P0 IMAD.U32 R5, R3, 0x20, R2 ;  /* 0x0000002003050824 */ /* 0x000fe200078e0002 */
        /* <DEDUP_REMOVED lines=17> */
[----:B------:R-:W-:Y:S02]  /*2c50*/  ULOP3.LUT UR42, UR44, UR39, URZ, 0xfc, !UPT ;  /* 0x000000272c2a7292 */ /* 0x000fe4000f8efcff */
[----:B------:R-:W-:Y:S02]  /*2c60*/  UIADD3.X UR37, UPT, UPT, URZ, UR55, URZ, UP1, !UPT ;  /* 0x00000037ff257290 */ /* 0x000fe40008ffe4ff */
[----:B------:R-:W-:Y:S01]  /*2c70*/  UIADD3 UR40, UPT, UPT, UR45, 0x2600, UR39 ;  /* 0x000026002d287890 */ /* 0x000fe2000fffe027 */
[----:B------:R-:W-:Y:S01]  /*2c80*/  @P0 PRMT R4, R5, 0x5410, R4 ;  /* 0x0000541005040816 */ /* 0x000fe20000000004 */
[----:B------:R-:W-:Y:S02]  /*2c90*/  UIADD3 UR33, UPT, UPT, -UR14, URZ, URZ ;  /* 0x000000ff0e217290 */ /* 0x000fe4000fffe1ff */
[----:B------:R-:W-:Y:S01]  /*2ca0*/  UIMAD UR17, UR31, UR34, UR17 ;  /* 0x000000221f1172a4 */ /* 0x000fe2000f8e0211 */
[----:B------:R-:W-:Y:S01]  /*2cb0*/  @P0 R2UR UR39, R4 ;  /* 0x00000000042702ca */ /* 0x000fe200000e0000 */
[----:B------:R-:W-:Y:S02]  /*2cc0*/  UIADD3 UR56, UP0, UPT, UR54, 0x180, URZ ;  /* 0x0000018036387890 */ /* 0x000fe4000ff1e0ff */
[----:B------:R-:W-:Y:S02]  /*2cd0*/  UIADD3 UR8, UPT, UPT, UR45, 0x1d600, UR42 ;  /* 0x0001d6002d087890 */ /* 0x000fe4000fffe02a */
[----:B------:R-:W-:Y:S02]  /*2ce0*/  UIMAD UR19, UR32, UR33, UR19 ;  /* 0x00000021201372a4 */ /* 0x000fe4000f8e0213 */
[----:B------:R-:W-:Y:S02]  /*2cf0*/  UIMAD UR11, UR5, UR15, UR4 ;  /* 0x0000000f050b72a4 */ /* 0x000fe4000f8e0204 */
[----:B------:R-:W-:Y:S01]  /*2d00*/  UIMAD UR12, UR17, UR20, UR6 ;  /* 0x00000014110c72a4 */ /* 0x000fe2000f8e0206 */
[----:B------:R-:W-:Y:S01]  /*2d10*/  UMOV UR58, 0x0 ;  /* 0x00000000003a7882 */ /* 0x000fe20000000000 */
[----:B------:R-:W-:Y:S01]  /*2d20*/  UMOV UR59, 0x10000000 ;  /* 0x10000000003b7882 */ /* 0x000fe20000000000 */
[----:B------:R-:W-:Y:S01]  /*2d30*/  UMOV UR42, UR38 ;  /* 0x00000026002a7c82 */ /* 0x000fe20008000000 */
[----:B------:R-:W-:Y:S01]  /*2d40*/  UIMAD UR13, UR19, UR21, UR7 ;  /* 0x00000015130d72a4 */ /* 0x000fe2000f8e0207 */
[----:B------:R1:W-:Y:S01]  /*2d50*/  UTMALDG.2D [UR40], [UR36], desc[UR58] ;  /* 0x00003a28240075b4 */ /* 0x0003e20008009000 */
[----:B------:R-:W-:Y:S01]  /*2d60*/  UIADD3.X UR57, UPT, UPT, URZ, UR55, URZ, UP0, !UPT ;  /* 0x00000037ff397290 */ /* 0x000fe200087fe4ff */
[----:B------:R-:W-:Y:S01]  /*2d70*/  UMOV UR9, UR41 ;  /* 0x0000002900097c82 */ /* 0x000fe20008000000 */
[----:B------:R-:W-:Y:S01]  /*2d80*/  UMOV UR10, UR18 ;  /* 0x00000012000a7c82 */ /* 0x000fe20008000000 */
[----:B------:R-:W-:Y:S01]  /*2d90*/  UIADD3 UR25, UPT, UPT, UR25, 0x1, URZ ;  /* 0x0000000119197890 */ /* 0x000fe2000fffe0ff */
[----:B------:R-:W-:Y:S03]  /*2da0*/  UMOV UR53, UR48 ;  /* 0x0000003000357c82 */ /* 0x000fe60008000000 */
[----:B------:R-:W-:Y:S02]  /*2db0*/  UISETP.NE.AND UP0, UPT, UR25, UR16, UPT ;  /* 0x000000101900728c */ /* 0x000fe4000bf05270 */
[----:B------:R1:W-:Y:S07]  /*2dc0*/  UTMALDG.5D.IM2COL.MULTICAST [UR8], [UR56], UR39 ;  /* 0x00000008380073b4 */ /* 0x0003ee0008060827 */
[----:B-1----:R-:W-:Y:S05]  /*2dd0*/  BRA.U UP0, `(.L_x_36) ;  /* 0xfffffff900d47547 */ /* 0x002fea000b83ffff */
.L_x_30:
[----:B------:R-:W-:Y:S01]  /*2de0*/  SHF.L.U32 R3, R10, 0x1f, RZ ;  /* 0x0000001f0a037819 */ /* 0x000fe200000006ff */
[----:B------:R-:W-:-:S03]  /*2df0*/  NOP ;  /* 0x0000000000007918 */ /* 0x000fc60000000000 */
[----:B------:R-:W2:Y:S02]  /*2e00*/  SYNCS.PHASECHK.TRANS64.TRYWAIT P0, [UR45+0x380], R3 ;  /* 0x00038003ff0075a7 */ /* 0x000ea4000800112d */
[----:B--2---:R-:W-:Y:S05]  /*2e10*/  @!P0 BRA `(.L_x_37) ;  /* 0x0000006400bc8947 */ /* 0x004fea0003800000 */
.L_x_150:
[----:B------:R-:W2:Y:S01]  /*2e20*/  LDS.128 R4, [UR45+0x3c0] ;  /* 0x0003c02dff047984 */ /* 0x000ea20008000c00 */
[----:B------:R-:W-:Y:S01]  /*2e30*/  UIADD3 UR4, UPT, UPT, UR45, 0x388, URZ ;  /* 0x000003882d047890 */ /* 0x000fe2000fffe0ff */
[----:B---34-:R-:W-:Y:S01]  /*2e40*/  ISETP.GE.AND P1, PT, R40, 0x1, PT ;  /* 0x000000012800780c */ /* 0x018fe20003f26270 */
[----:B------:R-:W-:Y:S01]  /*2e50*/  @!PT LDS RZ, [RZ] ;  /* 0x00000000fffff984 */ /* 0x000fe20000000800 */
[----:B------:R-:W-:Y:S01]  /*2e60*/  @!PT LDS RZ, [RZ] ;  /* 0x00000000fffff984 */ /* 0x000fe20000000800 */
[----:B------:R-:W-:Y:S01]  /*2e70*/  @!PT LDS RZ, [RZ] ;  /* 0x00000000fffff984 */ /* 0x000fe20000000800 */
[----:B------:R-:W-:Y:S01]  /*2e80*/  @!PT LDS RZ, [RZ] ;  /* 0x00000000fffff984 */ /* 0x000fe20000000800 */
[----:B------:R3:W-:Y:S06]  /*2e90*/  MEMBAR.ALL.CTA ;  /* 0x0000000000007992 */ /* 0x0007ec0000008000 */
[----:B---3--:R-:W3:Y:S01]  /*2ea0*/  FENCE.VIEW.ASYNC.S ;  /* 0x00000000000073c6 */ /* 0x008ee20000000000 */
[----:B------:R-:W-:-:S09]  /*2eb0*/  UPRMT UR4, URZ, 0x654, UR4 ;  /* 0x00000654ff047896 */ /* 0x000fd20008000004 */
[----:B---3--:R-:W-:Y:S01]  /*2ec0*/  SYNCS.ARRIVE.TRANS64.RED.A1T0 RZ, [UR4], RZ ;  /* 0x000000ffffff79a7 */ /* 0x008fe20008100404 */
[----:B--2---:R-:W-:-:S13]  /*2ed0*/  LOP3.LUT P0, RZ, R6, 0x1, RZ, 0xc0, !PT ;  /* 0x0000000106ff7812 */ /* 0x004fda000780c0ff */
[----:B------:R-:W-:Y:S02]  /*2ee0*/  @P0 MOV R11, R4 ;  /* 0x00000004000b0202 */ /* 0x000fe40000000f00 */
[----:B------:R-:W-:Y:S01]  /*2ef0*/  @P0 LOP3.LUT R8, R5, 0xffff, RZ, 0xc0, !PT ;  /* 0x0000ffff05080812 */ /* 0x000fe200078ec0ff */
[----:B------:R-:W-:Y:S06]  /*2f00*/  @!P1 BRA `(.L_x_38) ;  /* 0x0000000000b89947 */ /* 0x000fec0003800000 */
[----:B------:R-:W2:Y:S01]  /*2f10*/  LDC.64 R4, c[0x0][0xc18] ;  /* 0x00030600ff047b82 */ /* 0x000ea20000000a00 */
[----:B------:R-:W-:-:S07]  /*2f20*/  ISETP.NE.AND P3, PT, R40, 0x1, PT ;  /* 0x000000012800780c */ /* 0x000fce0003f65270 */
[----:B------:R-:W3:Y:S08]  /*2f30*/  LDC.64 R6, c[0x0][0xc10] ;  /* 0x00030400ff067b82 */ /* 0x000ef00000000a00 */
[----:B------:R-:W4:Y:S08]  /*2f40*/  LDC R13, c[0x0][0xc20] ;  /* 0x00030800ff0d7b82 */ /* 0x000f300000000800 */
[----:B------:R-:W4:Y:S01]  /*2f50*/  LDC R16, c[0x0][0xc0c] ;  /* 0x00030300ff107b82 */ /* 0x000f220000000800 */
[----:B--2---:R-:W-:Y:S01]  /*2f60*/  IMAD.HI.U32 R20, R0, R5, RZ ;  /* 0x0000000500147227 */ /* 0x004fe200078e00ff */
[----:B------:R-:W-:-:S06]  /*2f70*/  ISETP.NE.AND P1, PT, R4, 0x1, PT ;  /* 0x000000010400780c */ /* 0x000fcc0003f25270 */
[----:B-1----:R-:W1:Y:S01]  /*2f80*/  LDC.64 R2, c[0x0][0xc28] ;  /* 0x00030a00ff027b82 */ /* 0x002e620000000a00 */
[----:B---3--:R-:W-:-:S04]  /*2f90*/  IMAD.HI.U32 R18, R9, R6, RZ ;  /* 0x0000000609127227 */ /* 0x008fc800078e00ff */
[----:B------:R-:W-:Y:S01]  /*2fa0*/  IMAD.HI.U32 R22, R11, R6, RZ ;  /* 0x000000060b167227 */ /* 0x000fe200078e00ff */
[----:B------:R-:W-:Y:S02]  /*2fb0*/  SHF.R.U32.HI R18, RZ, R7, R18 ;  /* 0x00000007ff127219 */ /* 0x000fe40000011612 */
[----:B----4-:R-:W-:Y:S01]  /*2fc0*/  SHF.R.U32.HI R15, RZ, R13, R20 ;  /* 0x0000000dff0f7219 */ /* 0x010fe20000011614 */
[----:B------:R-:W-:Y:S01]  /*2fd0*/  IMAD.HI.U32 R20, R8, R5, RZ ;  /* 0x0000000508147227 */ /* 0x000fe200078e00ff */
[----:B------:R-:W-:Y:S02]  /*2fe0*/  SHF.R.U32.HI R22, RZ, R7, R22 ;  /* 0x00000007ff167219 */ /* 0x000fe40000011616 */
[----:B------:R-:W-:Y:S02]  /*2ff0*/  SEL R15, R0, R15, !P1 ;  /* 0x0000000f000f7207 */ /* 0x000fe40004800000 */
[----:B------:R-:W-:Y:S02]  /*3000*/  SHF.R.U32.HI R13, RZ, R13, R20 ;  /* 0x0000000dff0d7219 */ /* 0x000fe40000011614 */
[----:B------:R-:W-:-:S02]  /*3010*/  ISETP.NE.AND P2, PT, R16, 0x1, PT ;  /* 0x000000011000780c */ /* 0x000fc40003f45270 */
[----:B------:R-:W-:Y:S02]  /*3020*/  SEL R13, R8, R13, !P1 ;  /* 0x0000000d080d7207 */ /* 0x000fe40004800000 */
[----:B------:R-:W-:Y:S02]  /*3030*/  SEL R17, R9, R18, !P2 ;  /* 0x0000001209117207 */ /* 0x000fe40005000000 */
[----:B------:R-:W-:Y:S01]  /*3040*/  SEL R5, R11, R22, !P2 ;  /* 0x000000160b057207 */ /* 0x000fe20005000000 */
[----:B-1----:R-:W-:Y:S01]  /*3050*/  IMAD.HI.U32 R18, R15, R2, RZ ;  /* 0x000000020f127227 */ /* 0x002fe200078e00ff */
[----:B------:R-:W-:-:S03]  /*3060*/  IADD3 R7, PT, PT, -R13, RZ, RZ ;  /* 0x000000ff0d077210 */ /* 0x000fc60007ffe1ff */
[----:B------:R-:W-:Y:S01]  /*3070*/  IMAD.HI.U32 R6, R17, R2, RZ ;  /* 0x0000000211067227 */ /* 0x000fe200078e00ff */
[----:B------:R-:W-:-:S03]  /*3080*/  @P3 SHF.R.U32.HI R15, RZ, R3, R18 ;  /* 0x00000003ff0f3219 */ /* 0x000fc60000011612 */
[----:B------:R-:W-:Y:S01]  /*3090*/  IMAD R7, R4, R7, R8 ;  /* 0x0000000704077224 */ /* 0x000fe200078e0208 */
[----:B------:R-:W-:Y:S01]  /*30a0*/  @P3 SHF.R.U32.HI R17, RZ, R3, R6 ;  /* 0x00000003ff113219 */ /* 0x000fe20000011606 */
[----:B------:R-:W-:-:S04]  /*30b0*/  IMAD R15, R40, R15, RZ ;  /* 0x0000000f280f7224 */ /* 0x000fc800078e02ff */
[----:B------:R-:W-:Y:S01]  /*30c0*/  IMAD R6, R40, R17, RZ ;  /* 0x0000001128067224 */ /* 0x000fe200078e02ff */
[----:B------:R-:W-:-:S04]  /*30d0*/  ISETP.GE.AND P1, PT, R13, R15, PT ;  /* 0x0000000f0d00720c */ /* 0x000fc80003f26270 */
[----:B------:R-:W-:Y:S01]  /*30e0*/  ISETP.GE.OR P1, PT, R5, R6, P1 ;  /* 0x000000060500720c */ /* 0x000fe20000f26670 */
[----:B------:R-:W-:-:S05]  /*30f0*/  IMAD.HI.U32 R6, R13, R2, RZ ;  /* 0x000000020d067227 */ /* 0x000fca00078e00ff */
[----:B------:R-:W-:-:S04]  /*3100*/  SHF.R.U32.HI R6, RZ, R3, R6 ;  /* 0x00000003ff067219 */ /* 0x000fc80000011606 */
[----:B------:R-:W-:-:S03]  /*3110*/  SEL R6, R13, R6, !P3 ;  /* 0x000000060d067207 */ /* 0x000fc60005800000 */
[----:B------:R-:W-:-:S04]  /*3120*/  @!P1 IMAD.HI.U32 R18, R5, R2, RZ ;  /* 0x0000000205129227 */ /* 0x000fc800078e00ff */
[----:B------:R-:W-:Y:S01]  /*3130*/  IMAD.MOV R2, RZ, RZ, -R6 ;  /* 0x000000ffff027224 */ /* 0x000fe200078e0a06 */
[----:B------:R-:W-:-:S03]  /*3140*/  @!P1 SHF.R.U32.HI R18, RZ, R3, R18 ;  /* 0x00000003ff129219 */ /* 0x000fc60000011612 */
[----:B------:R-:W-:Y:S01]  /*3150*/  IMAD R2, R40, R2, R13 ;  /* 0x0000000228027224 */ /* 0x000fe200078e020d */
        /* <DEDUP_REMOVED lines=9> */
.L_x_38:
[----:B------:R-:W2:Y:S02]  /*31f0*/  LDCU UR4, c[0x0][0xc30] ;  /* 0x00018600ff0477ac */ /* 0x000ea40008000800 */
[----:B--2---:R-:W-:-:S09]  /*3200*/  UISETP.NE.AND UP0, UPT, UR4, 0x1, UPT ;  /* 0x000000010400788c */ /* 0x004fd2000bf05270 */
[----:B------:R-:W-:Y:S05]  /*3210*/  BRA.U UP0, `(.L_x_39) ;  /* 0x0000000100407547 */ /* 0x000fea000b800000 */
[----:B------:R-:W2:Y:S08]  /*3220*/  LDC.64 R4, c[0x0][0xc10] ;  /* 0x00030400ff047b82 */ /* 0x000eb00000000a00 */
[----:B-1----:R-:W1:Y:S08]  /*3230*/  LDC.64 R2, c[0x0][0xc18] ;  /* 0x00030600ff027b82 */ /* 0x002e700000000a00 */
[----:B------:R-:W3:Y:S08]  /*3240*/  LDC R6, c[0x0][0xc20] ;  /* 0x00030800ff067b82 */ /* 0x000ef00000000800 */
[----:B------:R-:W4:Y:S01]  /*3250*/  LDC R16, c[0x0][0xc0c] ;  /* 0x00030300ff107b82 */ /* 0x000f220000000800 */
[----:B--2---:R-:W-:-:S05]  /*3260*/  IMAD.HI.U32 R4, R11, R4, RZ ;  /* 0x000000040b047227 */ /* 0x004fca00078e00ff */
[----:B------:R-:W-:Y:S01]  /*3270*/  SHF.R.U32.HI R4, RZ, R5, R4 ;  /* 0x00000005ff047219 */ /* 0x000fe20000011604 */
[----:B-1----:R-:W-:Y:S01]  /*3280*/  IMAD.HI.U32 R3, R8, R3, RZ ;  /* 0x0000000308037227 */ /* 0x002fe200078e00ff */
[----:B------:R-:W-:-:S04]  /*3290*/  ISETP.NE.AND P1, PT, R2, 0x1, PT ;  /* 0x000000010200780c */ /* 0x000fc80003f25270 */
[----:B---3--:R-:W-:-:S04]  /*32a0*/  SHF.R.U32.HI R3, RZ, R6, R3 ;  /* 0x00000006ff037219 */ /* 0x008fc80000011603 */
[----:B------:R-:W-:Y:S02]  /*32b0*/  SEL R3, R8, R3, !P1 ;  /* 0x0000000308037207 */ /* 0x000fe40004800000 */
[----:B----4-:R-:W-:-:S04]  /*32c0*/  ISETP.NE.AND P2, PT, R16, 0x1, PT ;  /* 0x000000011000780c */ /* 0x010fc80003f45270 */
[----:B------:R-:W-:-:S05]  /*32d0*/  SEL R4, R11, R4, !P2 ;  /* 0x000000040b047207 */ /* 0x000fca0005000000 */
[----:B------:R-:W-:Y:S02]  /*32e0*/  IMAD.IADD R5, R3, 0x1, -R4 ;  /* 0x0000000103057824 */ /* 0x000fe400078e0a04 */
[----:B------:R-:W-:Y:S02]  /*32f0*/  IMAD.IADD R3, R4, 0x1, -R3 ;  /* 0x0000000104037824 */ /* 0x000fe400078e0a03 */
[----:B------:R-:W-:Y:S02]  /*3300*/  IMAD R11, R5, R16, R11 ;  /* 0x00000010050b7224 */ /* 0x000fe400078e020b */
[----:B------:R-:W-:-:S07]  /*3310*/  IMAD R8, R3, R2, R8 ;  /* 0x0000000203087224 */ /* 0x000fce00078e0208 */
.L_x_39:
[----:B------:R-:W-:Y:S01]  /*3320*/  PLOP3.LUT P4, PT, PT, PT, PT, 0x80, 0x8 ;  /* 0x000000000008781c */ /* 0x000fe20003f8f070 */
[----:B------:R-:W-:Y:S01]  /*3330*/  IMAD.IADD R97, R11, 0x1, R90 ;  /* 0x000000010b617824 */ /* 0x000fe200078e025a */
[----:B------:R-:W-:Y:S01]  /*3340*/  LOP3.LUT R10, R10, 0x1, RZ, 0x3c, !PT ;  /* 0x000000010a0a7812 */ /* 0x000fe200078e3cff */
[----:B------:R-:W-:Y:S01]  /*3350*/  IMAD.IADD R91, R8, 0x1, R79 ;  /* 0x00000001085b7824 */ /* 0x000fe200078e024f */
[----:B------:R-:W-:Y:S09]  /*3360*/  @P0 BRA `(.L_x_40) ;  /* 0xffffffe800180947 */ /* 0x000ff2000383ffff */
[----:B------:R-:W-:Y:S01]  /*3370*/  UIADD3 UR45, UPT, UPT, UR45, 0x1b0, URZ ;  /* 0x000001b02d2d7890 */ /* 0x000fe2000fffe0ff */
[----:B-1----:R-:W-:-:S03]  /*3380*/  SHF.L.U32 R3, R12, 0x1f, RZ ;  /* 0x0000001f0c037819 */ /* 0x002fc600000006ff */
[----:B------:R-:W-:-:S09]  /*3390*/  ULEA UR4, UR48, UR45, 0x3 ;  /* 0x0000002d30047291 */ /* 0x000fd2000f8e18ff */
[----:B------:R-:W1:Y:S02]  /*33a0*/  SYNCS.PHASECHK.TRANS64.TRYWAIT P0, [UR4], R3 ;  /* 0x00000003ff0075a7 */ /* 0x000e640008001104 */
[----:B-1----:R-:W-:Y:S05]  /*33b0*/  @!P0 BRA `(.L_x_41) ;  /* 0x00000060006c8947 */ /* 0x002fea0003800000 */
.L_x_152:
[----:B------:R-:W-:-:S04]  /*33c0*/  UIADD3 UR5, UPT, UPT, UR48, 0x1, URZ ;  /* 0x0000000130057890 */ /* 0x000fc8000fffe0ff */
[----:B------:R-:W-:-:S04]  /*33d0*/  UISETP.NE.AND UP0, UPT, UR5, 0x36, UPT ;  /* 0x000000360500788c */ /* 0x000fc8000bf05270 */
[----:B------:R-:W-:Y:S02]  /*33e0*/  USEL UR6, URZ, 0x1, UP0 ;  /* 0x00000001ff067887 */ /* 0x000fe40008000000 */
[----:B------:R-:W-:-:S04]  /*33f0*/  USEL UR5, UR5, URZ, UP0 ;  /* 0x000000ff05057287 */ /* 0x000fc80008000000 */
[----:B------:R-:W-:Y:S01]  /*3400*/  ULEA UR4, UR5, UR45, 0x3 ;  /* 0x0000002d05047291 */ /* 0x000fe2000f8e18ff */
[----:B------:R-:W-:-:S04]  /*3410*/  LOP3.LUT R2, R12, UR6, RZ, 0x3c, !PT ;  /* 0x000000060c027c12 */ /* 0x000fc8000f8e3cff */
[----:B-1----:R-:W-:-:S04]  /*3420*/  SHF.L.U32 R3, R2, 0x1f, RZ ;  /* 0x0000001f02037819 */ /* 0x002fc800000006ff */
[----:B------:R-:W1:Y:S02]  /*3430*/  SYNCS.PHASECHK.TRANS64.TRYWAIT P0, [UR4], R3 ;  /* 0x00000003ff0075a7 */ /* 0x000e640008001104 */
[----:B-1----:R-:W-:Y:S05]  /*3440*/  @!P0 BRA `(.L_x_42) ;  /* 0x0000006000608947 */ /* 0x002fea0003800000 */
.L_x_154:
        /* <DEDUP_REMOVED lines=9> */
.L_x_156:
        /* <DEDUP_REMOVED lines=9> */
.L_x_158:
        /* <DEDUP_REMOVED lines=9> */
.L_x_160:
        /* <DEDUP_REMOVED lines=9> */
.L_x_162:
        /* <DEDUP_REMOVED lines=9> */
.L_x_164:
        /* <DEDUP_REMOVED lines=9> */
.L_x_166:
        /* <DEDUP_REMOVED lines=9> */
.L_x_168:
        /* <DEDUP_REMOVED lines=9> */
.L_x_170:
        /* <DEDUP_REMOVED lines=9> */
.L_x_172:
        /* <DEDUP_REMOVED lines=9> */
.L_x_174:
        /* <DEDUP_REMOVED lines=9> */
.L_x_176:
        /* <DEDUP_REMOVED lines=9> */
.L_x_178:
        /* <DEDUP_REMOVED lines=9> */
.L_x_180:
        /* <DEDUP_REMOVED lines=9> */
.L_x_182:
        /* <DEDUP_REMOVED lines=9> */
.L_x_184:
        /* <DEDUP_REMOVED lines=9> */
.L_x_186:
        /* <DEDUP_REMOVED lines=9> */
.L_x_188:
        /* <DEDUP_REMOVED lines=9> */
.L_x_190:
        /* <DEDUP_REMOVED lines=9> */
.L_x_192:
        /* <DEDUP_REMOVED lines=9> */
.L_x_194:
        /* <DEDUP_REMOVED lines=9> */
.L_x_196:
        /* <DEDUP_REMOVED lines=9> */
.L_x_198:
        /* <DEDUP_REMOVED lines=9> */
.L_x_200:
        /* <DEDUP_REMOVED lines=9> */
.L_x_202:
        /* <DEDUP_REMOVED lines=9> */
.L_x_204:
        /* <DEDUP_REMOVED lines=9> */
.L_x_206:
        /* <DEDUP_REMOVED lines=9> */
.L_x_208:
        /* <DEDUP_REMOVED lines=9> */
.L_x_210:
        /* <DEDUP_REMOVED lines=9> */
.L_x_212:
        /* <DEDUP_REMOVED lines=9> */
.L_x_214:
        /* <DEDUP_REMOVED lines=9> */
.L_x_216:
        /* <DEDUP_REMOVED lines=9> */
.L_x_218:
        /* <DEDUP_REMOVED lines=9> */
.L_x_220:
        /* <DEDUP_REMOVED lines=9> */
.L_x_222:
        /* <DEDUP_REMOVED lines=9> */
.L_x_224:
        /* <DEDUP_REMOVED lines=9> */
.L_x_226:
        /* <DEDUP_REMOVED lines=9> */
.L_x_228:
        /* <DEDUP_REMOVED lines=9> */
.L_x_230:
        /* <DEDUP_REMOVED lines=9> */
.L_x_232:
        /* <DEDUP_REMOVED lines=9> */
.L_x_234:
        /* <DEDUP_REMOVED lines=9> */
.L_x_236:
        /* <DEDUP_REMOVED lines=9> */
.L_x_238:
        /* <DEDUP_REMOVED lines=9> */
.L_x_240:
        /* <DEDUP_REMOVED lines=9> */
.L_x_242:
        /* <DEDUP_REMOVED lines=9> */
.L_x_244:
        /* <DEDUP_REMOVED lines=9> */
.L_x_246:
        /* <DEDUP_REMOVED lines=9> */
.L_x_248:
        /* <DEDUP_REMOVED lines=9> */
.L_x_250:
        /* <DEDUP_REMOVED lines=9> */
.L_x_252:
        /* <DEDUP_REMOVED lines=9> */
.L_x_254:
        /* <DEDUP_REMOVED lines=9> */
.L_x_256:
[----:B------:R-:W-:-:S04]  /*5100*/  UIADD3 UR5, UPT, UPT, UR5, 0x1, URZ ;  /* 0x0000000105057890 */ /* 0x000fc8000fffe0ff */
[----:B------:R-:W-:-:S04]  /*5110*/  UISETP.NE.AND UP0, UPT, UR5, 0x36, UPT ;  /* 0x000000360500788c */ /* 0x000fc8000bf05270 */
[----:B------:R-:W-:Y:S02]  /*5120*/  USEL UR4, URZ, 0x1, UP0 ;  /* 0x00000001ff047887 */ /* 0x000fe40008000000 */
[----:B------:R-:W-:-:S04]  /*5130*/  USEL UR5, UR5, URZ, UP0 ;  /* 0x000000ff05057287 */ /* 0x000fc80008000000 */
[----:B------:R-:W-:Y:S01]  /*5140*/  ULEA UR5, UR5, UR45, 0x3 ;  /* 0x0000002d05057291 */ /* 0x000fe2000f8e18ff */
[----:B-1----:R-:W-:-:S04]  /*5150*/  LOP3.LUT R3, R2, UR4, RZ, 0x3c, !PT ;  /* 0x0000000402037c12 */ /* 0x002fc8000f8e3cff */
[----:B------:R-:W-:Y:S01]  /*5160*/  SHF.L.U32 R3, R3, 0x1f, RZ ;  /* 0x0000001f03037819 */ /* 0x000fe200000006ff */
[----:B------:R-:W-:-:S07]  /*5170*/  IMAD.U32 R0, RZ, RZ, UR5 ;  /* 0x00000005ff007e24 */ /* 0x000fce000f8e00ff */
.L_x_94:
[----:B-1----:R1:W2:Y:S02]  /*5180*/  SYNCS.PHASECHK.TRANS64.TRYWAIT P0, [R0+URZ], R3 ;  /* 0x00000003000075a7 */ /* 0x0022a400080011ff */
[----:B--2---:R-:W-:Y:S05]  /*5190*/  @!P0 NANOSLEEP.SYNCS 0x989680 ;  /* 0x009896800000895d */ /* 0x004fea0003900000 */
[----:B------:R-:W2:Y:S02]  /*51a0*/  @!P0 SYNCS.PHASECHK.TRANS64 P0, [R0+URZ], R3 ;  /* 0x00000003000085a7 */ /* 0x000ea400080010ff */
[----:B--2---:R-:W-:Y:S05]  /*51b0*/  @P0 EXIT ;  /* 0x000000000000094d */ /* 0x004fea0003800000 */
[----:B------:R-:W-:Y:S05]  /*51c0*/  BRA `(.L_x_94) ;  /* 0xfffffffc00ec7947 */ /* 0x000fea000383ffff */
.L_x_22:
[----:B------:R-:W-:-:S04]  /*51d0*/  UISETP.NE.AND UP1, UPT, UR40, URZ, UPT ;  /* 0x000000ff2800728c */ /* 0x000fc8000bf25270 */
[----:B------:R-:W-:-:S09]  /*51e0*/  UISETP.NE.OR UP1, UPT, UR4, 0x1, UP1 ;  /* 0x000000010400788c */ /* 0x000fd20008f25670 */
[----:B------:R-:W-:Y:S05]  /*51f0*/  BRA.U UP1, `(.L_x_95) ;  /* 0x0000000101b07547 */ /* 0x000fea000b800000 */
[----:B------:R-:W-:Y:S01]  /*5200*/  UMOV UR4, 0x400 ;  /* 0x0000040000047882 */ /* 0x000fe20000000000 */
[----:B------:R-:W-:Y:S01]  /*5210*/  HFMA2 R2, -RZ, RZ, 0, 5.9604644775390625e-08 ;  /* 0x00000001ff027431 */ /* 0x000fe200000001ff */
[----:B------:R-:W-:Y:S01]  /*5220*/  ULEA UR40, UR40, UR4, 0x18 ;  /* 0x0000000428287291 */ /* 0x000fe2000f8ec0ff */
[----:B------:R-:W-:Y:S01]  /*5230*/  ISETP.GE.U32.AND P0, PT, R8, 0x2, PT ;  /* 0x000000020800780c */ /* 0x000fe20003f06070 */
[----:B------:R-:W-:Y:S02]  /*5240*/  IMAD.MOV.U32 R3, RZ, RZ, RZ ;  /* 0x000000ffff037224 */ /* 0x000fe400078e00ff */
[----:B------:R-:W-:Y:S02]  /*5250*/  UIADD3 UR6, UPT, UPT, UR40, 0x388, URZ ;  /* 0x0000038828067890 */ /* 0x000fe4000fffe0ff */
[----:B------:R-:W-:Y:S02]  /*5260*/  UIADD3 UR7, UPT, UPT, UR40, 0x380, URZ ;  /* 0x0000038028077890 */ /* 0x000fe4000fffe0ff */
[----:B------:R-:W-:-:S12]  /*5270*/  UPRMT UR6, URZ, 0x654, UR6 ;  /* 0x00000654ff067896 */ /* 0x000fd80008000006 */
.L_x_98:
[----:B------:R-:W-:Y:S01]  /*5280*/  SHF.L.U32 R7, R2, 0x1f, RZ ;  /* 0x0000001f02077819 */ /* 0x000fe200000006ff */
[----:B------:R-:W-:Y:S02]  /*5290*/  IMAD.U32 R9, RZ, RZ, UR7 ;  /* 0x00000007ff097e24 */ /* 0x000fe4000f8e00ff */
[----:B------:R-:W-:Y:S01]  /*52a0*/  @!P0 IMAD.MOV.U32 R5, RZ, RZ, 0x10 ;  /* 0x00000010ff058424 */ /* 0x000fe200078e00ff */
[----:B------:R-:W2:Y:S02]  /*52b0*/  SYNCS.PHASECHK.TRANS64.TRYWAIT P1, [UR40+0x388], R7 ;  /* 0x00038807ff0075a7 */ /* 0x000ea40008021128 */
[----:B------:R-:W-:-:S04]  /*52c0*/  PRMT R9, R8, 0x654, R9 ;  /* 0x0000065408097816 */ /* 0x000fc80000000009 */
[----:B------:R-:W-:Y:S01]  /*52d0*/  SEL R0, R9, R0, !P0 ;  /* 0x0000000009007207 */ /* 0x000fe20004000000 */
[----:B--2---:R-:W-:Y:S06]  /*52e0*/  @!P1 BRA `(.L_x_96) ;  /* 0x0000005400989947 */ /* 0x004fec0003800000 */
.L_x_258:
[----:B------:R-:W-:Y:S01]  /*52f0*/  UIADD3 UR4, UPT, UPT, UR40, 0x3c0, URZ ;  /* 0x000003c028047890 */ /* 0x000fe2000fffe0ff */
[----:B------:R3:W-:Y:S01]  /*5300*/  @!P0 SYNCS.ARRIVE.TRANS64.RED RZ, [R0+URZ], R5 ;  /* 0x0000000500ff89a7 */ /* 0x0007e200080004ff */
[----:B------:R-:W-:Y:S01]  /*5310*/  UIADD3 UR5, UPT, UPT, UR40, 0x380, URZ ;  /* 0x0000038028057890 */ /* 0x000fe2000fffe0ff */
[----:B------:R-:W-:-:S08]  /*5320*/  LOP3.LUT R2, R2, 0x1, RZ, 0x3c, !PT ;  /* 0x0000000102027812 */ /* 0x000fd000078e3cff */
[----:B------:R-:W-:Y:S06]  /*5330*/  UGETNEXTWORKID.BROADCAST [UR4], [UR5] ;  /* 0x00000000040073ca */ /* 0x000fec0008000100 */
[----:B---3--:R-:W-:-:S04]  /*5340*/  SHF.L.U32 R5, R3, 0x1f, RZ ;  /* 0x0000001f03057819 */ /* 0x008fc800000006ff */
[----:B------:R-:W3:Y:S02]  /*5350*/  SYNCS.PHASECHK.TRANS64.TRYWAIT P1, [UR40+0x380], R5 ;  /* 0x00038005ff0075a7 */ /* 0x000ee40008021128 */
[----:B---3--:R-:W-:Y:S05]  /*5360*/  @!P1 BRA `(.L_x_97) ;  /* 0x0000005400909947 */ /* 0x008fea0003800000 */
.L_x_260:
[----:B--2---:R-:W2:Y:S01]  /*5370*/  LDS.128 R4, [UR40+0x3c0] ;  /* 0x0003c028ff047984 */ /* 0x004ea20008000c00 */
[----:B------:R-:W-:Y:S01]  /*5380*/  LOP3.LUT R3, R3, 0x1, RZ, 0x3c, !PT ;  /* 0x0000000103037812 */ /* 0x000fe200078e3cff */
[----:B------:R-:W-:Y:S01]  /*5390*/  @!PT LDS RZ, [RZ] ;  /* 0x00000000fffff984 */ /* 0x000fe20000000800 */
[----:B------:R-:W-:Y:S01]  /*53a0*/  @!PT LDS RZ, [RZ] ;  /* 0x00000000fffff984 */ /* 0x000fe20000000800 */
[----:B------:R-:W-:Y:S01]  /*53b0*/  @!PT LDS RZ, [RZ] ;  /* 0x00000000fffff984 */ /* 0x000fe20000000800 */
[----:B------:R-:W-:Y:S01]  /*53c0*/  @!PT LDS RZ, [RZ] ;  /* 0x00000000fffff984 */ /* 0x000fe20000000800 */
[----:B------:R3:W-:Y:S06]  /*53d0*/  MEMBAR.ALL.CTA ;  /* 0x0000000000007992 */ /* 0x0007ec0000008000 */
[----:B---3--:R-:W3:Y:S02]  /*53e0*/  FENCE.VIEW.ASYNC.S ;  /* 0x00000000000073c6 */ /* 0x008ee40000000000 */
[----:B---3--:R-:W-:Y:S01]  /*53f0*/  SYNCS.ARRIVE.TRANS64.RED.A1T0 RZ, [UR6], RZ ;  /* 0x000000ffffff79a7 */ /* 0x008fe20008100406 */
[----:B--2---:R-:W-:-:S13]  /*5400*/  LOP3.LUT P1, RZ, R6, 0x1, RZ, 0xc0, !PT ;  /* 0x0000000106ff7812 */ /* 0x004fda000782c0ff */
[----:B------:R-:W-:Y:S05]  /*5410*/  @P1 BRA `(.L_x_98) ;  /* 0xfffffffc00981947 */ /* 0x000fea000383ffff */
[----:B------:R-:W-:-:S04]  /*5420*/  SHF.L.U32 R0, R2, 0x1f, RZ ;  /* 0x0000001f02007819 */ /* 0x000fc800000006ff */
[----:B------:R-:W2:Y:S02]  /*5430*/  SYNCS.PHASECHK.TRANS64 P0, [UR40+0x388], R0 ;  /* 0x00038800ff0075a7 */ /* 0x000ea40008001028 */
[----:B-12---:R-:W-:Y:S05]  /*5440*/  @P0 EXIT ;  /* 0x000000000000094d */ /* 0x006fea0003800000 */
[----:B------:R-:W-:-:S07]  /*5450*/  MOV R0, UR40 ;  /* 0x0000002800007c02 */ /* 0x000fce0008000f00 */
.L_x_99:
[----:B-1----:R-:W-:-:S04]  /*5460*/  SHF.L.U32 R3, R2, 0x1f, RZ ;  /* 0x0000001f02037819 */ /* 0x002fc800000006ff */
[----:B------:R1:W2:Y:S03]  /*5470*/  SYNCS.PHASECHK.TRANS64.TRYWAIT P0, [R0+URZ+0x388], R3 ;  /* 0x00038803000075a7 */ /* 0x0002a600080011ff */
[----:B--2---:R-:W-:Y:S05]  /*5480*/  @!P0 NANOSLEEP.SYNCS 0x989680 ;  /* 0x009896800000895d */ /* 0x004fea0003900000 */
[----:B------:R-:W2:Y:S02]  /*5490*/  @!P0 SYNCS.PHASECHK.TRANS64 P0, [R0+URZ+0x388], R3 ;  /* 0x00038803000085a7 */ /* 0x000ea400080010ff */
[----:B--2---:R-:W-:Y:S05]  /*54a0*/  @P0 EXIT ;  /* 0x000000000000094d */ /* 0x004fea0003800000 */
[----:B------:R-:W-:Y:S05]  /*54b0*/  BRA `(.L_x_99) ;  /* 0xfffffffc00e87947 */ /* 0x000fea000383ffff */
.L_x_95:
[----:B------:R-:W-:Y:S05]  /*54c0*/  BRA.U UP4, `(.L_x_100) ;  /* 0x0000000d04247547 */ /* 0x000fea000b800000 */
[----:B------:R-:W-:Y:S01]  /*54d0*/  UMOV UR4, 0x40 ;  /* 0x0000004000047882 */ /* 0x000fe20000000000 */
[----:B------:R-:W-:Y:S01]  /*54e0*/  NOP ;  /* 0x0000000000007918 */ /* 0x000fe20000000000 */
[----:B------:R-:W-:Y:S01]  /*54f0*/  ULEA UR4, UR40, UR4, 0x18 ;  /* 0x0000000428047291 */ /* 0x000fe2000f8ec0ff */
[----:B------:R-:W-:Y:S02]  /*5500*/  UMOV UR5, 0x400 ;  /* 0x0000040000057882 */ /* 0x000fe40000000000 */
[----:B------:R-:W-:-:S06]  /*5510*/  ULEA UR40, UR40, UR5, 0x18 ;  /* 0x0000000528287291 */ /* 0x000fcc000f8ec0ff */
[----:B------:R-:W2:Y:S02]  /*5520*/  LDS.U8 R2, [UR4+0x1c] ;  /* 0x00001c04ff027984 */ /* 0x000ea40008000000 */
[----:B--2---:R-:W-:-:S13]  /*5530*/  ISETP.NE.AND P0, PT, R2, RZ, PT ;  /* 0x000000ff0200720c */ /* 0x004fda0003f05270 */
[----:B------:R-:W-:Y:S05]  /*5540*/  @P0 BRA `(.L_x_101) ;  /* 0x0000000000580947 */ /* 0x000fea0003800000 */
[----:B------:R-:W-:-:S13]  /*5550*/  ELECT P0, URZ, PT ;  /* 0x0000000000ff782f */ /* 0x000fda0003800000 */
[----:B------:R-:W-:Y:S05]  /*5560*/  @!P0 BRA `(.L_x_102) ;  /* 0x0000000000608947 */ /* 0x000fea0003800000 */
[----:B------:R-:W-:Y:S01]  /*5570*/  UMOV UR5, 0x10 ;  /* 0x0000001000057882 */ /* 0x000fe20000000000 */
[----:B------:R-:W-:Y:S01]  /*5580*/  HFMA2 R2, -RZ, RZ, 0, 5.9604644775390625e-08 ;  /* 0x00000001ff027431 */ /* 0x000fe200000001ff */
[----:B------:R-:W-:-:S03]  /*5590*/  MOV R3, 0xffff ;  /* 0x0000ffff00037802 */ /* 0x000fc60000000f00 */
[----:B------:R-:W-:Y:S04]  /*55a0*/  DEPBAR.LE SB2, 0x36 ;  /* 0x0000ad800000791a */ /* 0x000fe80000000000 */
[----:B------:R-:W2:Y:S02]  /*55b0*/  UTCATOMSWS.FIND_AND_SET.ALIGN UP0, UR5, UR5 ;  /* 0x00000005000575e3 */ /* 0x000ea40008000800 */
[----:B--2---:R-:W-:Y:S01]  /*55c0*/  MOV R4, UR5 ;  /* 0x0000000500047c02 */ /* 0x004fe20008000f00 */
[----:B------:R-:W-:Y:S06]  /*55d0*/  BRA.U UP0, `(.L_x_103) ;  /* 0x0000000100187547 */ /* 0x000fec000b800000 */
.L_x_104:
[----:B------:R-:W-:Y:S05]  /*55e0*/  NANOSLEEP 0x64 ;  /* 0x000000640000795d */ /* 0x000fea0003800000 */
[----:B------:R-:W-:-:S05]  /*55f0*/  UMOV UR5, 0x10 ;  /* 0x0000001000057882 */ /* 0x000fca0000000000 */
[----:B------:R-:W-:Y:S04]  /*5600*/  DEPBAR.LE SB2, 0x36 ;  /* 0x0000ad800000791a */ /* 0x000fe80000000000 */
[----:B------:R-:W2:Y:S02]  /*5610*/  UTCATOMSWS.FIND_AND_SET.ALIGN UP0, UR5, UR5 ;  /* 0x00000005000575e3 */ /* 0x000ea40008000800 */
[----:B--2---:R-:W-:Y:S01]  /*5620*/  MOV R4, UR5 ;  /* 0x0000000500047c02 */ /* 0x004fe20008000f00 */
[----:B------:R-:W-:Y:S05]  /*5630*/  BRA.U !UP0, `(.L_x_104) ;  /* 0xfffffffd08e87547 */ /* 0x000fea000b83ffff */
.L_x_103:
[-C--:B------:R-:W-:Y:S02]  /*5640*/  SHF.L.U32 R3, R3, R4.reuse, RZ ;  /* 0x0000000403037219 */ /* 0x080fe400000006ff */
[----:B------:R-:W-:Y:S01]  /*5650*/  SHF.L.U32 R2, R2, R4, RZ ;  /* 0x0000000402027219 */ /* 0x000fe200000006ff */
[----:B------:R-:W-:Y:S02]  /*5660*/  IMAD.SHL.U32 R4, R4, 0x20, RZ ;  /* 0x0000002004047824 */ /* 0x000fe400078e00ff */
[----:B------:R2:W-:Y:S04]  /*5670*/  ATOMS.OR RZ, [UR4+0x14], R3 ;  /* 0x00001403ffff798c */ /* 0x0005e8000b000004 */
[----:B------:R2:W-:Y:S04]  /*5680*/  ATOMS.OR RZ, [UR4+0x18], R2 ;  /* 0x00001802ffff798c */ /* 0x0005e8000b000004 */
[----:B------:R2:W-:Y:S01]  /*5690*/  STS [UR40+0x3d0], R4 ;  /* 0x0003d004ff007988 */ /* 0x0005e20008000828 */
[----:B------:R-:W-:Y:S05]  /*56a0*/  BRA `(.L_x_102) ;  /* 0x0000000000107947 */ /* 0x000fea0003800000 */
.L_x_101:
[----:B------:R-:W-:-:S05]  /*56b0*/  MOV R2, 0xffffffff ;  /* 0xffffffff00027802 */ /* 0x000fca0000000f00 */
[----:B------:R2:W-:Y:S02]  /*56c0*/  STS [UR40+0x3d0], R2 ;  /* 0x0003d002ff007988 */ /* 0x0005e40008000828 */
[----:B--2---:R-:W-:Y:S02]  /*56d0*/  MOV R2, 0x56f0 ;  /* 0x000056f000027802 */ /* 0x004fe40000000f00 */
[----:B-1---5:R-:W-:Y:S05]  /*56e0*/  CALL.REL.NOINC `($__internal_1_$__cuda_sm10x_tcgen05_guardrail_trap_phase_invalid_during_alloc) ;  /* 0x0000005400d87944 */ /* 0x022fea0003c00000 */
.L_x_102:
[----:B------:R-:W-:Y:S05]  /*56f0*/  WARPSYNC.ALL ;  /* 0x0000000000007948 */ /* 0x000fea0003800000 */
[----:B------:R-:W3:Y:S01]  /*5700*/  S2UR UR7, SR_CgaCtaId ;  /* 0x00000000000779c3 */ /* 0x000ee20000008800 */
[----:B------:R-:W-:Y:S01]  /*5710*/  UMOV UR4, 0x400 ;  /* 0x0000040000047882 */ /* 0x000fe20000000000 */
[----:B------:R-:W-:-:S06]  /*5720*/  NOP ;  /* 0x0000000000007918 */ /* 0x000fcc0000000000 */
[----:B------:R-:W-:Y:S06]  /*5730*/  BAR.ARV 0x6, 0xa0 ;  /* 0x0182800000007b1d */ /* 0x000fec0000002000 */
[----:B------:R-:W4:Y:S01]  /*5740*/  LDCU UR5, c[0x0][0x394] ;  /* 0x00007280ff0577ac */ /* 0x000f220008000800 */
[----:B------:R-:W-:Y:S01]  /*5750*/  LOP3.LUT R0, R0, 0xffff, RZ, 0xc0, !PT ;  /* 0x0000ffff00007812 */ /* 0x000fe200078ec0ff */
[----:B------:R-:W-:Y:S02]  /*5760*/  IMAD.MOV.U32 R9, RZ, RZ, 0x1 ;  /* 0x00000001ff097424 */ /* 0x000fe400078e00ff */
[----:B------:R-:W-:Y:S01]  /*5770*/  IMAD.MOV.U32 R8, RZ, RZ, RZ ;  /* 0x000000ffff087224 */ /* 0x000fe200078e00ff */
[----:B------:R-:W-:Y:S01]  /*5780*/  R2UR UR10, R0 ;  /* 0x00000000000a72ca */ /* 0x000fe200000e0000 */
[----:B--2---:R-:W-:Y:S01]  /*5790*/  IMAD.MOV.U32 R3, RZ, RZ, RZ ;  /* 0x000000ffff037224 */ /* 0x004fe200078e00ff */
[----:B------:R-:W-:Y:S01]  /*57a0*/  UMOV UR17, URZ ;  /* 0x000000ff00117c82 */ /* 0x000fe20008000000 */
[----:B------:R-:W-:Y:S01]  /*57b0*/  UMOV UR16, URZ ;  /* 0x000000ff00107c82 */ /* 0x000fe20008000000 */
[----:B------:R-:W-:Y:S01]  /*57c0*/  UMOV UR20, 0x0 ;  /* 0x0000000000147882 */ /* 0x000fe20000000000 */
[----:B---3--:R-:W-:Y:S01]  /*57d0*/  ULEA UR7, UR7, UR4, 0x18 ;  /* 0x0000000407077291 */ /* 0x008fe2000f8ec0ff */
[----:B------:R-:W2:Y:S03]  /*57e0*/  LDCU UR4, c[0x0][0x394] ;  /* 0x00007280ff0477ac */ /* 0x000ea60008000800 */
[----:B------:R-:W-:-:S02]  /*57f0*/  UIADD3 UR19, UPT, UPT, UR7, 0x2600, URZ ;  /* 0x0000260007137890 */ /* 0x000fc4000fffe0ff */
[----:B----4-:R-:W-:-:S03]  /*5800*/  UIADD3 UR5, UPT, UPT, UR5, 0x1f, URZ ;  /* 0x0000001f05057890 */ /* 0x010fc6000fffe0ff */
[----:B------:R-:W3:Y:S01]  /*5810*/  LDS R2, [UR7+0x3d0] ;  /* 0x0003d007ff027984 */ /* 0x000ee20008000800 */
[----:B------:R-:W-:Y:S02]  /*5820*/  UIADD3 UR18, UPT, UPT, UR7, 0x1d600, URZ ;  /* 0x0001d60007127890 */ /* 0x000fe4000fffe0ff */
[----:B------:R-:W-:Y:S02]  /*5830*/  USHF.R.S32.HI UR6, URZ, 0x1f, UR5 ;  /* 0x0000001fff067899 */ /* 0x000fe40008011405 */
[----:B------:R-:W-:Y:S02]  /*5840*/  USHF.R.U32.HI UR19, URZ, 0x4, UR19 ;  /* 0x00000004ff137899 */ /* 0x000fe40008011613 */
[----:B------:R-:W-:Y:S02]  /*5850*/  ULEA.HI UR6, UR6, UR5, URZ, 0x5 ;  /* 0x0000000506067291 */ /* 0x000fe4000f8f28ff */
[----:B------:R-:W-:Y:S02]  /*5860*/  UIADD3 UR5, UPT, UPT, UR7, 0x388, URZ ;  /* 0x0000038807057890 */ /* 0x000fe4000fffe0ff */
[----:B------:R-:W-:-:S02]  /*5870*/  USHF.R.S32.HI UR6, URZ, 0x5, UR6 ;  /* 0x00000005ff067899 */ /* 0x000fc40008011406 */
[----:B------:R-:W-:Y:S02]  /*5880*/  USHF.R.U32.HI UR18, URZ, 0x4, UR18 ;  /* 0x00000004ff127899 */ /* 0x000fe40008011612 */
[----:B------:R-:W-:Y:S02]  /*5890*/  UISETP.LT.AND UP0, UPT, UR6, 0x1, UPT ;  /* 0x000000010600788c */ /* 0x000fe4000bf01270 */
[----:B------:R-:W-:Y:S02]  /*58a0*/  UPRMT UR5, URZ, 0x654, UR5 ;  /* 0x00000654ff057896 */ /* 0x000fe40008000005 */
[----:B------:R-:W-:Y:S02]  /*58b0*/  USEL UR11, UR6, 0x1, !UP0 ;  /* 0x00000001060b7887 */ /* 0x000fe4000c000000 */
[----:B------:R-:W-:Y:S02]  /*58c0*/  ULOP3.LUT UR19, UR19, 0x3fff, URZ, 0xc0, !UPT ;  /* 0x00003fff13137892 */ /* 0x000fe4000f8ec0ff */
[----:B------:R-:W-:-:S02]  /*58d0*/  ULOP3.LUT UR18, UR18, 0x3fff, URZ, 0xc0, !UPT ;  /* 0x00003fff12127892 */ /* 0x000fc4000f8ec0ff */
[----:B------:R-:W-:Y:S02]  /*58e0*/  UIADD3 UR11, UPT, UPT, -UR11, URZ, URZ ;  /* 0x000000ff0b0b7290 */ /* 0x000fe4000fffe1ff */
[----:B--2---:R-:W-:Y:S01]  /*58f0*/  UISETP.GE.AND UP3, UPT, UR4, 0x1, UPT ;  /* 0x000000010400788c */ /* 0x004fe2000bf66270 */
[----:B------:R-:W-:Y:S01]  /*5900*/  UMOV UR21, 0x4118010 ;  /* 0x0411801000157882 */ /* 0x000fe20000000000 */
[C---:B---3--:R-:W-:Y:S01]  /*5910*/  VIADD R5, R2.reuse, 0x40 ;  /* 0x0000004002057836 */ /* 0x048fe20000000000 */
[----:B------:R-:W-:-:S04]  /*5920*/  LOP3.LUT R4, R2, 0xffff, RZ, 0xc0, !PT ;  /* 0x0000ffff02047812 */ /* 0x000fc800078ec0ff */
[----:B------:R-:W-:-:S05]  /*5930*/  LOP3.LUT R5, R5, 0xffff, RZ, 0xc0, !PT ;  /* 0x0000ffff05057812 */ /* 0x000fca00078ec0ff */
[----:B------:R2:W-:Y:S02]  /*5940*/  STL.64 [R1], R4 ;  /* 0x0000000401007387 */ /* 0x0005e40000100a00 */
.L_x_111:
[----:B--2---:R-:W-:-:S04]  /*5950*/  SHF.L.U32 R5, R8, 0x1f, RZ ;  /* 0x0000001f08057819 */ /* 0x004fc800000006ff */
[----:B------:R-:W2:Y:S02]  /*5960*/  SYNCS.PHASECHK.TRANS64.TRYWAIT P0, [UR7+0x380], R5 ;  /* 0x00038005ff0075a7 */ /* 0x000ea40008001107 */
[----:B--23--:R-:W-:Y:S05]  /*5970*/  @!P0 BRA `(.L_x_105) ;  /* 0x0000005000248947 */ /* 0x00cfea0003800000 */
.L_x_262:
[----:B--2---:R-:W2:Y:S01]  /*5980*/  LDS.128 R4, [UR7+0x3c0] ;  /* 0x0003c007ff047984 */ /* 0x004ea20008000c00 */
[----:B------:R-:W-:Y:S01]  /*5990*/  ULEA UR9, UR17, UR7, 0x3 ;  /* 0x0000000711097291 */ /* 0x000fe2000f8e18ff */
[----:B------:R-:W-:Y:S01]  /*59a0*/  SHF.L.U32 R0, R9, 0x1f, RZ ;  /* 0x0000001f09007819 */ /* 0x000fe200000006ff */
[----:B------:R-:W-:Y:S01]  /*59b0*/  @!PT LDS RZ, [RZ] ;  /* 0x00000000fffff984 */ /* 0x000fe20000000800 */
[----:B------:R-:W-:Y:S01]  /*59c0*/  @!PT LDS RZ, [RZ] ;  /* 0x00000000fffff984 */ /* 0x000fe20000000800 */
[----:B------:R-:W-:Y:S01]  /*59d0*/  @!PT LDS RZ, [RZ] ;  /* 0x00000000fffff984 */ /* 0x000fe20000000800 */
[----:B------:R-:W-:Y:S01]  /*59e0*/  @!PT LDS RZ, [RZ] ;  /* 0x00000000fffff984 */ /* 0x000fe20000000800 */
[----:B------:R3:W-:Y:S06]  /*59f0*/  MEMBAR.ALL.CTA ;  /* 0x0000000000007992 */ /* 0x0007ec0000008000 */
[----:B---3--:R-:W3:Y:S02]  /*5a00*/  FENCE.VIEW.ASYNC.S ;  /* 0x00000000000073c6 */ /* 0x008ee40000000000 */
[----:B---3--:R-:W-:Y:S01]  /*5a10*/  SYNCS.ARRIVE.TRANS64.RED.A1T0 RZ, [UR5], RZ ;  /* 0x000000ffffff79a7 */ /* 0x008fe20008100405 */
[----:B------:R-:W3:Y:S01]  /*5a20*/  SYNCS.PHASECHK.TRANS64.TRYWAIT P0, [UR9+0x3a0], R0 ;  /* 0x0003a000ff0075a7 */ /* 0x000ee20008001109 */
[----:B--2---:R-:W-:Y:S01]  /*5a30*/  LOP3.LUT P2, RZ, R6, 0x1, RZ, 0xc0, !PT ;  /* 0x0000000106ff7812 */ /* 0x004fe2000784c0ff */
[----:B---3--:R-:W-:-:S12]  /*5a40*/  @!P0 BRA `(.L_x_106) ;  /* 0x0000005000088947 */ /* 0x008fd80003800000 */
.L_x_264:
[----:B------:R-:W-:Y:S05]  /*5a50*/  BRA.U !UP3, `(.L_x_107) ;  /* 0x000000010bb07547 */ /* 0x000fea000b800000 */
[----:B--2---:R-:W-:Y:S01]  /*5a60*/  IMAD.U32 R0, RZ, RZ, UR17 ;  /* 0x00000011ff007e24 */ /* 0x004fe2000f8e00ff */
[----:B------:R-:W-:-:S04]  /*5a70*/  ULEA UR4, UR16, UR7, 0x3 ;  /* 0x0000000710047291 */ /* 0x000fc8000f8e18ff */
[----:B------:R-:W-:Y:S02]  /*5a80*/  LEA R4, R0, R1, 0x2 ;  /* 0x0000000100047211 */ /* 0x000fe400078e10ff */
[----:B------:R-:W-:-:S04]  /*5a90*/  SHF.L.U32 R0, R3, 0x1f, RZ ;  /* 0x0000001f03007819 */ /* 0x000fc800000006ff */
[----:B------:R-:W5:Y:S01]  /*5aa0*/  LDL R4, [R4] ;  /* 0x0000000004047983 */ /* 0x000f620000100800 */
[----:B------:R2:W3:Y:S01]  /*5ab0*/  SYNCS.PHASECHK.TRANS64.TRYWAIT P1, [UR4], R0 ;  /* 0x00000000ff0075a7 */ /* 0x0004e20008021104 */
[----:B------:R-:W-:Y:S01]  /*5ac0*/  UPLOP3.LUT UP4, UPT, UPT, UPT, UPT, 0x40, 0x4 ;  /* 0x000000000004789c */ /* 0x000fe20003f8e870 */
[----:B------:R-:W-:Y:S01]  /*5ad0*/  UMOV UR15, UR11 ;  /* 0x0000000b000f7c82 */ /* 0x000fe20008000000 */
[----:B------:R-:W-:Y:S01]  /*5ae0*/  UMOV UR14, UR6 ;  /* 0x00000006000e7c82 */ /* 0x000fe20008000000 */
[----:B------:R-:W-:-:S08]  /*5af0*/  UMOV UR13, UR16 ;  /* 0x00000010000d7c82 */ /* 0x000fd00008000000 */
.L_x_110:
[----:B------:R-:W-:Y:S02]  /*5b00*/  UIADD3 UR15, UPT, UPT, UR15, 0x1, URZ ;  /* 0x000000010f0f7890 */ /* 0x000fe4000fffe0ff */
[----:B----4-:R-:W-:Y:S02]  /*5b10*/  ULEA UR8, UR13, UR7, 0x3 ;  /* 0x000000070d087291 */ /* 0x010fe4000f8e18ff */
[----:B------:R-:W-:Y:S01]  /*5b20*/  UISETP.NE.AND UP0, UPT, UR15, URZ, UPT ;  /* 0x000000ff0f00728c */ /* 0x000fe2000bf05270 */
[----:B--23--:R-:W-:Y:S10]  /*5b30*/  @P1 BRA `(.L_x_108) ;  /* 0x00000000000c1947 */ /* 0x00cff40003800000 */
[----:B------:R-:W-:Y:S04]  /*5b40*/  SHF.L.U32 R5, R3, 0x1f, RZ ;  /* 0x0000001f03057819 */ /* 0x000fe800000006ff */
[----:B------:R-:W3:Y:S02]  /*5b50*/  SYNCS.PHASECHK.TRANS64.TRYWAIT P0, [UR8], R5 ;  /* 0x00000005ff0075a7 */ /* 0x000ee40008001108 */
[----:B---3--:R-:W-:Y:S05]  /*5b60*/  @!P0 BRA `(.L_x_109) ;  /* 0x0000004c00d88947 */ /* 0x008fea0003800000 */
.L_x_108:
[----:B------:R-:W-:Y:S01]  /*5b70*/  UISETP.NE.AND UP1, UPT, UR14, 0x1, UPT ;  /* 0x000000010e00788c */ /* 0x000fe2000bf25270 */
[----:B------:R-:W-:Y:S01]  /*5b80*/  PLOP3.LUT P1, PT, PT, PT, PT, 0x80, 0x8 ;  /* 0x000000000008781c */ /* 0x000fe20003f2f070 */
[----:B------:R-:W-:Y:S02]  /*5b90*/  UIADD3 UR16, UPT, UPT, UR13, 0x1, URZ ;  /* 0x000000010d107890 */ /* 0x000fe4000fffe0ff */
[----:B------:R-:W-:Y:S02]  /*5ba0*/  UIADD3 UR8, UPT, UPT, UR8, 0x1b0, URZ ;  /* 0x000001b008087890 */ /* 0x000fe4000fffe0ff */
[----:B------:R-:W-:Y:S01]  /*5bb0*/  UISETP.NE.AND UP2, UPT, UR16, 0x36, UPT ;  /* 0x000000361000788c */ /* 0x000fe2000bf45270 */
[----:B------:R-:W-:Y:S01]  /*5bc0*/  PLOP3.LUT P0, PT, PT, PT, UP1, 0x80, 0x8 ;  /* 0x000000000008781c */ /* 0x000fe20003f0f018 */
[----:B------:R-:W-:Y:S02]  /*5bd0*/  UIADD3 UR14, UPT, UPT, UR14, -0x1, URZ ;  /* 0xffffffff0e0e7890 */ /* 0x000fe4000fffe0ff */
[----:B------:R-:W-:Y:S02]  /*5be0*/  USEL UR12, URZ, 0x1, UP2 ;  /* 0x00000001ff0c7887 */ /* 0x000fe40009000000 */
[----:B------:R-:W-:Y:S01]  /*5bf0*/  USEL UR16, UR16, URZ, UP2 ;  /* 0x000000ff10107287 */ /* 0x000fe20009000000 */
[----:B------:R-:W-:Y:S01]  /*5c00*/  UMOV UR23, 0x80004020 ;  /* 0x8000402000177882 */ /* 0x000fe20000000000 */
[----:B------:R-:W-:Y:S02]  /*5c10*/  UMOV UR25, 0x80004020 ;  /* 0x8000402000197882 */ /* 0x000fe40000000000 */
[----:B------:R-:W-:Y:S01]  /*5c20*/  @UP1 ULEA UR4, UR16, UR7, 0x3 ;  /* 0x0000000710041291 */ /* 0x000fe2000f8e18ff */
[----:B------:R-:W-:Y:S01]  /*5c30*/  LOP3.LUT R3, R3, UR12, RZ, 0x3c, !PT ;  /* 0x0000000c03037c12 */ /* 0x000fe2000f8e3cff */
[----:B------:R-:W-:Y:S03]  /*5c40*/  USHF.L.U32 UR12, UR13, 0x7, URZ ;  /* 0x000000070d0c7899 */ /* 0x000fe600080006ff */
[----:B--2---:R-:W-:Y:S01]  /*5c50*/  @P0 SHF.L.U32 R0, R3, 0x1f, RZ ;  /* 0x0000001f03000819 */ /* 0x004fe200000006ff */
[----:B------:R-:W-:Y:S02]  /*5c60*/  UIADD3 UR22, UPT, UPT, UR19, UR12, URZ ;  /* 0x0000000c13167290 */ /* 0x000fe4000fffe0ff */
[----:B------:R-:W-:Y:S01]  /*5c70*/  UIADD3 UR24, UPT, UPT, UR18, UR12, URZ ;  /* 0x0000000c12187290 */ /* 0x000fe2000fffe0ff */
[----:B------:R4:W2:Y:S01]  /*5c80*/  @P0 SYNCS.PHASECHK.TRANS64.TRYWAIT P1, [UR4], R0 ;  /* 0x00000000ff0005a7 */ /* 0x0008a20008021104 */
[----:B------:R-:W-:Y:S11]  /*5c90*/  ELECT P0, URZ, PT ;  /* 0x0000000000ff782f */ /* 0x000ff60003800000 */
[----:B------:R-:W-:Y:S02]  /*5ca0*/  @!UPT UIADD3 URZ, UPT, UPT, URZ, URZ, URZ ;  /* 0x000000fffffff290 */ /* 0x000fe4000fffe0ff */
[----:B-----5:R-:W-:Y:S01]  /*5cb0*/  @P0 R2UR.BROADCAST UR4, R4 ;  /* 0x00000000040402ca */ /* 0x020fe200008e0000 */
[----:B------:R-:W-:Y:S11]  /*5cc0*/  UMOV UR13, UR16 ;  /* 0x00000010000d7c82 */ /* 0x000ff60008000000 */
[----:B------:R-:W-:Y:S01]  /*5cd0*/  @!UPT UIADD3 URZ, UPT, UPT, URZ, URZ, URZ ;  /* 0x000000fffffff290 */ /* 0x000fe2000fffe0ff */
[----:B------:R4:W-:Y:S01]  /*5ce0*/  UTCQMMA gdesc[UR22], gdesc[UR24], tmem[UR4], tmem[UR20], idesc[UR21], UP4 ;  /* 0x00ff1418160075ea */ /* 0x0009e2000a000304 */
[----:B------:R-:W-:Y:S01]  /*5cf0*/  UPLOP3.LUT UP4, UPT, UPT, UPT, UPT, 0x80, 0x8 ;  /* 0x000000000008789c */ /* 0x000fe20003f8f070 */
[----:B------:R4:W-:Y:S01]  /*5d00*/  UTCBAR.MULTICAST [UR8], URZ, UR10 ;  /* 0x000000ff080073e9 */ /* 0x0009e2000800080a */
[----:B------:R-:W-:Y:S09]  /*5d10*/  BRA.U UP0, `(.L_x_110) ;  /* 0xfffffffd00787547 */ /* 0x000ff2000b83ffff */
.L_x_107:
[----:B------:R-:W-:Y:S01]  /*5d20*/  UIADD3 UR17, UPT, UPT, UR17, 0x1, URZ ;  /* 0x0000000111117890 */ /* 0x000fe2000fffe0ff */
[----:B------:R-:W-:Y:S01]  /*5d30*/  LOP3.LUT R8, R8, 0x1, RZ, 0x3c, !PT ;  /* 0x0000000108087812 */ /* 0x000fe200078e3cff */
[----:B------:R-:W-:Y:S02]  /*5d40*/  UIADD3 UR9, UPT, UPT, UR9, 0x390, URZ ;  /* 0x0000039009097890 */ /* 0x000fe4000fffe0ff */
[----:B------:R-:W-:-:S04]  /*5d50*/  UISETP.NE.AND UP0, UPT, UR17, 0x2, UPT ;  /* 0x000000021100788c */ /* 0x000fc8000bf05270 */
[----:B----4-:R-:W-:Y:S02]  /*5d60*/  USEL UR4, URZ, 0x1, UP0 ;  /* 0x00000001ff047887 */ /* 0x010fe40008000000 */
[----:B------:R-:W-:Y:S01]  /*5d70*/  USEL UR17, UR17, URZ, UP0 ;  /* 0x000000ff11117287 */ /* 0x000fe20008000000 */
[----:B------:R3:W-:Y:S03]  /*5d80*/  UTCBAR [UR9], URZ ;  /* 0x000000ff090073e9 */ /* 0x0007e600080000ff */
[----:B------:R-:W-:Y:S01]  /*5d90*/  LOP3.LUT R9, R9, UR4, RZ, 0x3c, !PT ;  /* 0x0000000409097c12 */ /* 0x000fe2000f8e3cff */
[----:B------:R-:W-:Y:S07]  /*5da0*/  @P2 BRA `(.L_x_111) ;  /* 0xfffffff800e82947 */ /* 0x000fee000383ffff */
[----:B------:R-:W4:Y:S01]  /*5db0*/  S2UR UR4, SR_CgaCtaId ;  /* 0x00000000000479c3 */ /* 0x000f220000008800 */
[----:B------:R-:W-:Y:S01]  /*5dc0*/  ELECT P0, URZ, PT ;  /* 0x0000000000ff782f */ /* 0x000fe20003800000 */
[----:B--2---:R-:W-:Y:S01]  /*5dd0*/  IMAD.MOV.U32 R0, RZ, RZ, 0x1 ;  /* 0x00000001ff007424 */ /* 0x004fe200078e00ff */
[----:B------:R-:W-:Y:S01]  /*5de0*/  UIADD3 UR7, UPT, UPT, UR7, 0x3a0, URZ ;  /* 0x000003a007077890 */ /* 0x000fe2000fffe0ff */
[----:B------:R-:W-:Y:S01]  /*5df0*/  SHF.L.U32 R3, R9, 0x1f, RZ ;  /* 0x0000001f09037819 */ /* 0x000fe200000006ff */
[----:B------:R-:W-:-:S03]  /*5e00*/  UMOV UR5, 0x40 ;  /* 0x0000004000057882 */ /* 0x000fc60000000000 */
[----:B------:R-:W-:Y:S01]  /*5e10*/  UVIRTCOUNT.DEALLOC.SMPOOL 0x80 ;  /* 0x000000800000784c */ /* 0x000fe20000000000 */
[----:B----4-:R-:W-:Y:S02]  /*5e20*/  ULEA UR4, UR4, UR5, 0x18 ;  /* 0x0000000504047291 */ /* 0x010fe4000f8ec0ff */
[----:B------:R-:W-:-:S07]  /*5e30*/  ULEA UR5, UR17, UR7, 0x3 ;  /* 0x0000000711057291 */ /* 0x000fce000f8e18ff */
[----:B------:R2:W-:Y:S02]  /*5e40*/  @P0 STS.U8 [UR4+0x1c], R0 ;  /* 0x00001c00ff000988 */ /* 0x0005e40008000004 */
[----:B------:R-:W4:Y:S02]  /*5e50*/  SYNCS.PHASECHK.TRANS64.TRYWAIT P0, [UR5], R3 ;  /* 0x00000003ff0075a7 */ /* 0x000f240008001105 */
[----:B--2-4-:R-:W-:Y:S05]  /*5e60*/  @!P0 BRA `(.L_x_112) ;  /* 0x0000004c00308947 */ /* 0x014fea0003800000 */
.L_x_267:
[----:B------:R-:W-:-:S04]  /*5e70*/  UIADD3 UR6, UPT, UPT, UR17, 0x1, URZ ;  /* 0x0000000111067890 */ /* 0x000fc8000fffe0ff */
[----:B------:R-:W-:-:S04]  /*5e80*/  UISETP.NE.AND UP0, UPT, UR6, 0x2, UPT ;  /* 0x000000020600788c */ /* 0x000fc8000bf05270 */
[----:B------:R-:W-:Y:S02]  /*5e90*/  USEL UR5, URZ, 0x1, UP0 ;  /* 0x00000001ff057887 */ /* 0x000fe40008000000 */
[----:B------:R-:W-:-:S04]  /*5ea0*/  USEL UR6, UR6, URZ, UP0 ;  /* 0x000000ff06067287 */ /* 0x000fc80008000000 */
[----:B------:R-:W-:Y:S01]  /*5eb0*/  ULEA UR6, UR6, UR7, 0x3 ;  /* 0x0000000706067291 */ /* 0x000fe2000f8e18ff */
[----:B--2---:R-:W-:-:S04]  /*5ec0*/  LOP3.LUT R3, R9, UR5, RZ, 0x3c, !PT ;  /* 0x0000000509037c12 */ /* 0x004fc8000f8e3cff */
[----:B------:R-:W-:-:S04]  /*5ed0*/  SHF.L.U32 R3, R3, 0x1f, RZ ;  /* 0x0000001f03037819 */ /* 0x000fc800000006ff */
[----:B------:R-:W2:Y:S02]  /*5ee0*/  SYNCS.PHASECHK.TRANS64.TRYWAIT P0, [UR6], R3 ;  /* 0x00000003ff0075a7 */ /* 0x000ea40008001106 */
[----:B--2---:R-:W-:Y:S05]  /*5ef0*/  @!P0 BRA `(.L_x_113) ;  /* 0x0000004c00248947 */ /* 0x004fea0003800000 */
.L_x_269:
[----:B------:R-:W-:Y:S01]  /*5f00*/  NOP ;  /* 0x0000000000007918 */ /* 0x000fe20000000000 */
[----:B--2---:R-:W2:Y:S01]  /*5f10*/  LDS R0, [UR4+0x14] ;  /* 0x00001404ff007984 */ /* 0x004ea20008000800 */
[----:B------:R-:W-:Y:S01]  /*5f20*/  LOP3.LUT R2, R2, 0xffff, RZ, 0xc0, !PT ;  /* 0x0000ffff02027812 */ /* 0x000fe200078ec0ff */
[----:B------:R-:W-:Y:S02]  /*5f30*/  IMAD.MOV.U32 R3, RZ, RZ, 0xffff ;  /* 0x0000ffffff037424 */ /* 0x000fe400078e00ff */
[----:B------:R-:W-:Y:S01]  /*5f40*/  IMAD.MOV.U32 R5, RZ, RZ, 0x1 ;  /* 0x00000001ff057424 */ /* 0x000fe200078e00ff */
[----:B------:R-:W-:-:S04]  /*5f50*/  SHF.R.U32.HI R2, RZ, 0x5, R2 ;  /* 0x00000005ff027819 */ /* 0x000fc80000011602 */
[-C--:B------:R-:W-:Y:S02]  /*5f60*/  SHF.L.U32 R3, R3, R2.reuse, RZ ;  /* 0x0000000203037219 */ /* 0x080fe400000006ff */
[----:B------:R-:W-:Y:S02]  /*5f70*/  SHF.L.U32 R5, R5, R2, RZ ;  /* 0x0000000205057219 */ /* 0x000fe400000006ff */
[----:B--2---:R-:W-:-:S04]  /*5f80*/  LOP3.LUT R0, R0, R3, RZ, 0xc0, !PT ;  /* 0x0000000300007212 */ /* 0x004fc800078ec0ff */
[----:B------:R-:W-:-:S13]  /*5f90*/  ISETP.NE.AND P0, PT, R0, R3, PT ;  /* 0x000000030000720c */ /* 0x000fda0003f05270 */
[----:B------:R-:W-:Y:S05]  /*5fa0*/  @P0 BRA `(.L_x_114) ;  /* 0x00000000005c0947 */ /* 0x000fea0003800000 */
[----:B------:R-:W2:Y:S02]  /*5fb0*/  LDS R0, [UR4+0x18] ;  /* 0x00001804ff007984 */ /* 0x000ea40008000800 */
[----:B--2---:R-:W-:-:S04]  /*5fc0*/  LOP3.LUT R0, R0, R5, RZ, 0xc0, !PT ;  /* 0x0000000500007212 */ /* 0x004fc800078ec0ff */
[----:B------:R-:W-:-:S13]  /*5fd0*/  ISETP.NE.AND P0, PT, R0, R5, PT ;  /* 0x000000050000720c */ /* 0x000fda0003f05270 */
[----:B------:R-:W-:Y:S05]  /*5fe0*/  @P0 BRA `(.L_x_115) ;  /* 0x0000000000400947 */ /* 0x000fea0003800000 */
[----:B------:R-:W-:Y:S01]  /*5ff0*/  R2UR UR8, R3 ;  /* 0x00000000030872ca */ /* 0x000fe200000e0000 */
[----:B------:R-:W2:Y:S01]  /*6000*/  S2R R2, SR_LANEID ;  /* 0x0000000000027919 */ /* 0x000ea20000000000 */
[----:B------:R-:W-:Y:S01]  /*6010*/  LOP3.LUT R5, RZ, R5, RZ, 0x33, !PT ;  /* 0x00000005ff057212 */ /* 0x000fe200078e33ff */
[----:B------:R-:W-:Y:S02]  /*6020*/  VOTEU.ANY UR7, UPT, PT ;  /* 0x0000000000077886 */ /* 0x000fe400038e0100 */
[----:B------:R-:W-:Y:S01]  /*6030*/  UFLO.U32 UR7, UR7 ;  /* 0x00000007000772bd */ /* 0x000fe200080e0000 */
[----:B------:R-:W4:Y:S07]  /*6040*/  REDUX UR5, R5 ;  /* 0x00000000050573c4 */ /* 0x000f2e0000000000 */
[----:B------:R-:W-:-:S06]  /*6050*/  ULOP3.LUT UR8, URZ, UR8, URZ, 0x33, !UPT ;  /* 0x00000008ff087292 */ /* 0x000fcc000f8e33ff */
[----:B------:R-:W-:-:S04]  /*6060*/  IMAD.U32 R0, RZ, RZ, UR8 ;  /* 0x00000008ff007e24 */ /* 0x000fc8000f8e00ff */
[----:B------:R-:W1:Y:S02]  /*6070*/  REDUX UR6, R0 ;  /* 0x00000000000673c4 */ /* 0x000e640000000000 */
[----:B------:R1:W-:Y:S01]  /*6080*/  UTCATOMSWS.AND URZ, UR8 ;  /* 0x0000000800ff79e3 */ /* 0x0003e20008000000 */
[----:B--2---:R-:W-:Y:S01]  /*6090*/  ISETP.EQ.U32.AND P0, PT, R2, UR7, PT ;  /* 0x0000000702007c0c */ /* 0x004fe2000bf02070 */
[----:B----4-:R-:W-:Y:S02]  /*60a0*/  IMAD.U32 R2, RZ, RZ, UR5 ;  /* 0x00000005ff027e24 */ /* 0x010fe4000f8e00ff */
[----:B-1----:R-:W-:-:S10]  /*60b0*/  IMAD.U32 R3, RZ, RZ, UR6 ;  /* 0x00000006ff037e24 */ /* 0x002fd4000f8e00ff */
[----:B------:R1:W-:Y:S04]  /*60c0*/  @P0 ATOMS.AND RZ, [UR4+0x14], R3 ;  /* 0x00001403ffff098c */ /* 0x0003e8000a800004 */
[----:B------:R1:W-:Y:S01]  /*60d0*/  @P0 ATOMS.AND RZ, [UR4+0x18], R2 ;  /* 0x00001802ffff098c */ /* 0x0003e2000a800004 */
[----:B------:R-:W-:Y:S05]  /*60e0*/  BRA `(.L_x_116) ;  /* 0x0000000000147947 */ /* 0x000fea0003800000 */
.L_x_115:
[----:B------:R-:W-:Y:S02]  /*60f0*/  MOV R2, 0x6110 ;  /* 0x0000611000027802 */ /* 0x000fe40000000f00 */
[----:B-1-3-5:R-:W-:Y:S05]  /*6100*/  CALL.REL.NOINC `($__internal_0_$__cuda_sm10x_tcgen05_guardrail_trap_col_being_dealloced_not_returned_by_alloc) ;  /* 0x0000004c00447944 */ /* 0x02afea0003c00000 */
[----:B------:R-:W-:Y:S05]  /*6110*/  BRA `(.L_x_116) ;  /* 0x0000000000087947 */ /* 0x000fea0003800000 */
.L_x_114:
[----:B------:R-:W-:Y:S02]  /*6120*/  MOV R2, 0x6140 ;  /* 0x0000614000027802 */ /* 0x000fe40000000f00 */
[----:B-1-3-5:R-:W-:Y:S05]  /*6130*/  CALL.REL.NOINC `($__internal_2_$__cuda_sm10x_tcgen05_guardrail_trap_unallocated_columns_being_dealloced) ;  /* 0x0000004c00507944 */ /* 0x02afea0003c00000 */
.L_x_116:
[----:B------:R-:W-:Y:S01]  /*6140*/  NOP ;  /* 0x0000000000007918 */ /* 0x000fe20000000000 */
[----:B---3--:R-:W-:Y:S05]  /*6150*/  EXIT ;  /* 0x000000000000794d */ /* 0x008fea0003800000 */
.L_x_100:
[----:B------:R-:W2:Y:S01]  /*6160*/  LDC R3, c[0x0][0x384] ;  /* 0x0000e100ff037b82 */ /* 0x000ea20000000800 */
[----:B------:R-:W-:Y:S01]  /*6170*/  UISETP.NE.OR UP6, UPT, UR4, 0x3, !UP6 ;  /* 0x000000030400788c */ /* 0x000fe2000f7c5670 */
[----:B--2---:R-:W-:-:S08]  /*6180*/  IADD3 R3, PT, PT, R3, 0x3f, RZ ;  /* 0x0000003f03037810 */ /* 0x004fd00007ffe0ff */
[----:B------:R-:W-:Y:S05]  /*6190*/  BRA.U UP6, `(.L_x_117) ;  /* 0x0000001106147547 */ /* 0x000fea000b800000 */
[----:B------:R-:W2:Y:S01]  /*61a0*/  LDC R19, c[0x0][0x38c] ;  /* 0x0000e300ff137b82 */ /* 0x000ea20000000800 */
[----:B------:R-:W3:Y:S01]  /*61b0*/  LDCU.64 UR6, c[0x0][0x988] ;  /* 0x00013100ff0677ac */ /* 0x000ee20008000a00 */
[----:B------:R-:W-:Y:S01]  /*61c0*/  SHF.R.S32.HI R30, RZ, 0x1f, R3 ;  /* 0x0000001fff1e7819 */ /* 0x000fe20000011403 */
[----:B------:R-:W-:Y:S01]  /*61d0*/  IMAD.MOV.U32 R28, RZ, RZ, 0x1 ;  /* 0x00000001ff1c7424 */ /* 0x000fe200078e00ff */
[----:B------:R-:W4:Y:S02]  /*61e0*/  LDCU.64 UR8, c[0x0][0x348] ;  /* 0x00006900ff0877ac */ /* 0x000f240008000a00 */
[----:B------:R-:W-:Y:S01]  /*61f0*/  LEA.HI R30, R30, R3, RZ, 0x6 ;  /* 0x000000031e1e7211 */ /* 0x000fe200078f30ff */
[----:B------:R-:W-:Y:S01]  /*6200*/  IMAD.MOV.U32 R27, RZ, RZ, RZ ;  /* 0x000000ffff1b7224 */ /* 0x000fe200078e00ff */
[----:B------:R-:W1:Y:S01]  /*6210*/  LDC R24, c[0x0][0x388] ;  /* 0x0000e200ff187b82 */ /* 0x000e620000000800 */
[----:B------:R-:W4:Y:S01]  /*6220*/  LDCU.64 UR4, c[0x0][0x990] ;  /* 0x00013200ff0477ac */ /* 0x000f220008000a00 */
[----:B------:R-:W-:Y:S01]  /*6230*/  SHF.R.S32.HI R30, RZ, 0x6, R30 ;  /* 0x00000006ff1e7819 */ /* 0x000fe2000001141e */
[----:B------:R-:W-:Y:S01]  /*6240*/  UMOV UR16, 0x400 ;  /* 0x0000040000107882 */ /* 0x000fe20000000000 */
[----:B------:R-:W-:-:S04]  /*6250*/  USEL UR17, URZ, 0x1, UP5 ;  /* 0x00000001ff117887 */ /* 0x000fc8000a800000 */
[----:B------:R-:W1:Y:S01]  /*6260*/  LDC R0, c[0x0][0xc30] ;  /* 0x00030c00ff007b82 */ /* 0x000e620000000800 */
[----:B------:R-:W-:Y:S02]  /*6270*/  ULEA UR16, UR40, UR16, 0x18 ;  /* 0x0000001028107291 */ /* 0x000fe4000f8ec0ff */
[----:B---3--:R-:W-:Y:S02]  /*6280*/  UISETP.NE.U32.AND UP1, UPT, UR6, URZ, UPT ;  /* 0x000000ff0600728c */ /* 0x008fe4000bf25070 */
[----:B------:R-:W-:Y:S02]  /*6290*/  UIADD3 UR10, UPT, UPT, UR16, 0x360, URZ ;  /* 0x00000360100a7890 */ /* 0x000fe4000fffe0ff */
[----:B------:R-:W-:Y:S01]  /*62a0*/  UISETP.NE.AND.EX UP1, UPT, UR7, URZ, UPT, UP1 ;  /* 0x000000ff0700728c */ /* 0x000fe2000bf25310 */
[----:B------:R-:W3:Y:S01]  /*62b0*/  LDC R25, c[0x0][0x370] ;  /* 0x0000dc00ff197b82 */ /* 0x000ee20000000800 */
[C---:B--2---:R-:W-:Y:S01]  /*62c0*/  R2UR UR15, R19.reuse ;  /* 0x00000000130f72ca */ /* 0x044fe200000e0000 */
[----:B----4-:R-:W-:Y:S01]  /*62d0*/  UIADD3 UR20, UP2, UPT, UR8, 0x680, URZ ;  /* 0x0000068008147890 */ /* 0x010fe2000ff5e0ff */
[----:B------:R-:W-:Y:S01]  /*62e0*/  R2UR UR7, R19 ;  /* 0x00000000130772ca */ /* 0x000fe200000e0000 */
[----:B------:R-:W-:-:S02]  /*62f0*/  UISETP.NE.U32.AND UP3, UPT, UR4, URZ, UPT ;  /* 0x000000ff0400728c */ /* 0x000fc4000bf65070 */
[----:B------:R-:W-:Y:S02]  /*6300*/  UIADD3 UR18, UPT, UPT, UR16, 0x388, URZ ;  /* 0x0000038810127890 */ /* 0x000fe4000fffe0ff */
[----:B------:R-:W2:Y:S01]  /*6310*/  LDC R2, c[0x0][0xc0c] ;  /* 0x00030300ff027b82 */ /* 0x000ea20000000800 */
[----:B-1----:R-:W-:Y:S01]  /*6320*/  R2UR UR6, R24 ;  /* 0x00000000180672ca */ /* 0x002fe200000e0000 */
[----:B------:R-:W-:Y:S02]  /*6330*/  UIADD3.X UR21, UPT, UPT, URZ, UR9, URZ, UP2, !UPT ;  /* 0x00000009ff157290 */ /* 0x000fe400097fe4ff */
[----:B------:R-:W-:Y:S02]  /*6340*/  UPLOP3.LUT UP4, UPT, UPT, UPT, UPT, 0x40, 0x4 ;  /* 0x000000000004789c */ /* 0x000fe40003f8e870 */
[----:B------:R-:W-:Y:S02]  /*6350*/  UIADD3 UR8, UPT, UPT, UR16, 0x400, URZ ;  /* 0x0000040010087890 */ /* 0x000fe4000fffe0ff */
[----:B------:R-:W1:Y:S01]  /*6360*/  LDC R18, c[0x0][0xc20] ;  /* 0x00030800ff127b82 */ /* 0x000e620000000800 */
[----:B------:R-:W-:Y:S01]  /*6370*/  ISETP.NE.AND P1, PT, R0, 0x1, PT ;  /* 0x000000010000780c */ /* 0x000fe20003f25270 */
[----:B------:R-:W-:-:S02]  /*6380*/  UIADD3 UR9, UPT, UPT, UR16, 0x360, URZ ;  /* 0x0000036010097890 */ /* 0x000fc4000fffe0ff */
[----:B------:R-:W-:Y:S02]  /*6390*/  UPRMT UR40, UR40, 0x654, UR10 ;  /* 0x0000065428287896 */ /* 0x000fe4000800000a */
[----:B------:R-:W-:Y:S02]  /*63a0*/  UPRMT UR18, URZ, 0x654, UR18 ;  /* 0x00000654ff127896 */ /* 0x000fe40008000012 */
[----:B------:R-:W4:Y:S01]  /*63b0*/  LDC.64 R16, c[0x0][0xc10] ;  /* 0x00030400ff107b82 */ /* 0x000f220000000a00 */
[----:B------:R-:W-:-:S07]  /*63c0*/  UISETP.NE.AND.EX UP3, UPT, UR5, URZ, UPT, UP3 ;  /* 0x000000ff0500728c */ /* 0x000fce000bf65330 */
[----:B------:R-:W1:Y:S08]  /*63d0*/  LDC.64 R6, c[0x0][0xc18] ;  /* 0x00030600ff067b82 */ /* 0x000e700000000a00 */
[----:B------:R-:W1:Y:S08]  /*63e0*/  LDC.64 R4, c[0x0][0xc28] ;  /* 0x00030a00ff047b82 */ /* 0x000e700000000a00 */
[----:B---3--:R-:W1:Y:S02]  /*63f0*/  LDC R26, c[0x0][0x374] ;  /* 0x0000dd00ff1a7b82 */ /* 0x008e640000000800 */
.L_x_127:
[----:B------:R-:W-:Y:S04]  /*6400*/  SHF.L.U32 R3, R27, 0x1f, RZ ;  /* 0x0000001f1b037819 */ /* 0x000fe800000006ff */
[----:B------:R-:W3:Y:S02]  /*6410*/  SYNCS.PHASECHK.TRANS64.TRYWAIT P0, [UR16+0x380], R3 ;  /* 0x00038003ff0075a7 */ /* 0x000ee40008001110 */
[----:B-1-3--:R-:W-:Y:S05]  /*6420*/  @!P0 BRA `(.L_x_118) ;  /* 0x0000004400f08947 */ /* 0x00afea0003800000 */
.L_x_271:
[----:B------:R-:W-:Y:S01]  /*6430*/  ISETP.GE.AND P0, PT, R40, 0x1, PT ;  /* 0x000000012800780c */ /* 0x000fe20003f06270 */
[----:B------:R-:W1:Y:S01]  /*6440*/  LDS.128 R20, [UR16+0x3c0] ;  /* 0x0003c010ff147984 */ /* 0x000e620008000c00 */
[----:B------:R-:W-:Y:S02]  /*6450*/  ISETP.NE.U32.AND P4, PT, RZ, UR4, PT ;  /* 0x00000004ff007c0c */ /* 0x000fe4000bf85070 */
[----:B------:R-:W-:Y:S01]  /*6460*/  SHF.L.U32 R29, R28, 0x1f, RZ ;  /* 0x0000001f1c1d7819 */ /* 0x000fe200000006ff */
[----:B------:R-:W-:Y:S01]  /*6470*/  @!PT LDS RZ, [RZ] ;  /* 0x00000000fffff984 */ /* 0x000fe20000000800 */
[----:B------:R-:W-:Y:S01]  /*6480*/  @!PT LDS RZ, [RZ] ;  /* 0x00000000fffff984 */ /* 0x000fe20000000800 */
[----:B------:R-:W-:Y:S01]  /*6490*/  @!PT LDS RZ, [RZ] ;  /* 0x00000000fffff984 */ /* 0x000fe20000000800 */
[----:B------:R-:W-:Y:S01]  /*64a0*/  @!PT LDS RZ, [RZ] ;  /* 0x00000000fffff984 */ /* 0x000fe20000000800 */
[----:B------:R2:W-:Y:S06]  /*64b0*/  MEMBAR.ALL.CTA ;  /* 0x0000000000007992 */ /* 0x0005ec0000008000 */
[----:B--2---:R-:W2:Y:S01]  /*64c0*/  FENCE.VIEW.ASYNC.S ;  /* 0x00000000000073c6 */ /* 0x004ea20000000000 */
[----:B------:R-:W-:Y:S01]  /*64d0*/  ISETP.NE.AND.EX P4, PT, RZ, UR5, PT, P4 ;  /* 0x00000005ff007c0c */ /* 0x000fe2000bf85340 */
[----:B--2---:R-:W-:Y:S01]  /*64e0*/  SYNCS.ARRIVE.TRANS64.RED.A1T0 RZ, [UR18], RZ ;  /* 0x000000ffffff79a7 */ /* 0x004fe20008100412 */
[----:B-1----:R-:W-:Y:S11]  /*64f0*/  LOP3.LUT P3, RZ, R22, 0x1, RZ, 0xc0, !PT ;  /* 0x0000000116ff7812 */ /* 0x002ff6000786c0ff */
[----:B------:R-:W-:Y:S02]  /*6500*/  @!UPT UIADD3 URZ, UPT, UPT, URZ, URZ, URZ ;  /* 0x000000fffffff290 */ /* 0x000fe4000fffe0ff */
[----:B------:R-:W-:Y:S02]  /*6510*/  @P3 MOV R13, R20 ;  /* 0x00000014000d3202 */ /* 0x000fe40000000f00 */
[----:B------:R-:W-:Y:S01]  /*6520*/  @P3 LOP3.LUT R8, R21, 0xffff, RZ, 0xc0, !PT ;  /* 0x0000ffff15083812 */ /* 0x000fe200078ec0ff */
[----:B------:R-:W-:Y:S06]  /*6530*/  @!P0 BRA `(.L_x_119) ;  /* 0x0000000000a48947 */ /* 0x000fec0003800000 */
[----:B------:R-:W-:Y:S01]  /*6540*/  IMAD.HI.U32 R31, R26, R7, RZ ;  /* 0x000000071a1f7227 */ /* 0x000fe200078e00ff */
[----:B------:R-:W-:Y:S02]  /*6550*/  ISETP.NE.AND P0, PT, R6, 0x1, PT ;  /* 0x000000010600780c */ /* 0x000fe40003f05270 */
[----:B------:R-:W-:Y:S01]  /*6560*/  ISETP.NE.AND P2, PT, R40, 0x1, PT ;  /* 0x000000012800780c */ /* 0x000fe20003f45270 */
[----:B----4-:R-:W-:Y:S01]  /*6570*/  IMAD.HI.U32 R32, R25, R16, RZ ;  /* 0x0000001019207227 */ /* 0x010fe200078e00ff */
[----:B------:R-:W-:Y:S02]  /*6580*/  SHF.R.U32.HI R31, RZ, R18, R31 ;  /* 0x00000012ff1f7219 */ /* 0x000fe4000001161f */
[----:B------:R-:W-:Y:S01]  /*6590*/  ISETP.NE.AND P5, PT, R2, 0x1, PT ;  /* 0x000000010200780c */ /* 0x000fe20003fa5270 */
[----:B------:R-:W-:Y:S01]  /*65a0*/  IMAD.HI.U32 R34, R13, R16, RZ ;  /* 0x000000100d227227 */ /* 0x000fe200078e00ff */
[----:B------:R-:W-:Y:S02]  /*65b0*/  SHF.R.U32.HI R32, RZ, R17, R32 ;  /* 0x00000011ff207219 */ /* 0x000fe40000011620 */
[----:B---3--:R-:W-:Y:S01]  /*65c0*/  SEL R3, R26, R31, !P0 ;  /* 0x0000001f1a037207 */ /* 0x008fe20004000000 */
[C---:B------:R-:W-:Y:S01]  /*65d0*/  IMAD.HI.U32 R31, R8.reuse, R7, RZ ;  /* 0x00000007081f7227 */ /* 0x040fe200078e00ff */
[----:B------:R-:W-:Y:S02]  /*65e0*/  SEL R11, R25, R32, !P5 ;  /* 0x00000020190b7207 */ /* 0x000fe40006800000 */
[----:B------:R-:W-:Y:S01]  /*65f0*/  SHF.R.U32.HI R34, RZ, R17, R34 ;  /* 0x00000011ff227219 */ /* 0x000fe20000011622 */
[----:B------:R-:W-:Y:S01]  /*6600*/  IMAD.HI.U32 R36, R3, R4, RZ ;  /* 0x0000000403247227 */ /* 0x000fe200078e00ff */
[----:B------:R-:W-:Y:S03]  /*6610*/  SHF.R.U32.HI R31, RZ, R18, R31 ;  /* 0x00000012ff1f7219 */ /* 0x000fe6000001161f */
[----:B------:R-:W-:Y:S01]  /*6620*/  IMAD.HI.U32 R32, R11, R4, RZ ;  /* 0x000000040b207227 */ /* 0x000fe200078e00ff */
[----:B------:R-:W-:Y:S02]  /*6630*/  @P2 SHF.R.U32.HI R3, RZ, R5, R36 ;  /* 0x00000005ff032219 */ /* 0x000fe40000011624 */
[----:B------:R-:W-:Y:S02]  /*6640*/  SEL R9, R8, R31, !P0 ;  /* 0x0000001f08097207 */ /* 0x000fe40004000000 */
[----:B------:R-:W-:Y:S01]  /*6650*/  @P2 SHF.R.U32.HI R11, RZ, R5, R32 ;  /* 0x00000005ff0b2219 */ /* 0x000fe20000011620 */
[C---:B------:R-:W-:Y:S01]  /*6660*/  IMAD R10, R40.reuse, R3, RZ ;  /* 0x00000003280a7224 */ /* 0x040fe200078e02ff */
[----:B------:R-:W-:Y:S01]  /*6670*/  SEL R3, R13, R34, !P5 ;  /* 0x000000220d037207 */ /* 0x000fe20006800000 */
[C---:B------:R-:W-:Y:S03]  /*6680*/  IMAD.HI.U32 R14, R9.reuse, R4, RZ ;  /* 0x00000004090e7227 */ /* 0x040fe600078e00ff */
[----:B------:R-:W-:Y:S01]  /*6690*/  ISETP.GE.AND P0, PT, R9, R10, PT ;  /* 0x0000000a0900720c */ /* 0x000fe20003f06270 */
[C---:B------:R-:W-:Y:S01]  /*66a0*/  IMAD R12, R40.reuse, R11, RZ ;  /* 0x0000000b280c7224 */ /* 0x040fe200078e02ff */
[-C--:B------:R-:W-:Y:S04]  /*66b0*/  SHF.R.U32.HI R14, RZ, R5.reuse, R14 ;  /* 0x00000005ff0e7219 */ /* 0x080fe8000001160e */
[----:B------:R-:W-:Y:S02]  /*66c0*/  ISETP.GE.OR P0, PT, R3, R12, P0 ;  /* 0x0000000c0300720c */ /* 0x000fe40000706670 */
[----:B------:R-:W-:Y:S05]  /*66d0*/  SEL R15, R9, R14, !P2 ;  /* 0x0000000e090f7207 */ /* 0x000fea0005000000 */
[----:B------:R-:W-:Y:S04]  /*66e0*/  IMAD.MOV R14, RZ, RZ, -R15 ;  /* 0x000000ffff0e7224 */ /* 0x000fe800078e0a0f */
[----:B------:R-:W-:Y:S02]  /*66f0*/  IMAD R14, R40, R14, R9 ;  /* 0x0000000e280e7224 */ /* 0x000fe400078e0209 */
[C---:B------:R-:W-:Y:S05]  /*6700*/  @!P0 IMAD.HI.U32 R10, R3.reuse, R4, RZ ;  /* 0x00000004030a8227 */ /* 0x040fea00078e00ff */
[----:B------:R-:W-:Y:S04]  /*6710*/  @!P0 SHF.R.U32.HI R10, RZ, R5, R10 ;  /* 0x00000005ff0a8219 */ /* 0x000fe8000001160a */
[----:B------:R-:W-:Y:S01]  /*6720*/  @!P0 SEL R0, R3, R10, !P2 ;  /* 0x0000000a03008207 */ /* 0x000fe20005000000 */
[----:B------:R-:W-:Y:S03]  /*6730*/  IMAD.MOV R10, RZ, RZ, -R3 ;  /* 0x000000ffff0a7224 */ /* 0x000fe600078e0a03 */
[----:B------:R-:W-:Y:S01]  /*6740*/  @!P0 IADD3 R15, PT, PT, R15, -R0, RZ ;  /* 0x800000000f0f8210 */ /* 0x000fe20007ffe0ff */
[----:B------:R-:W-:Y:S01]  /*6750*/  @!P0 IMAD R0, R11, R14, R0 ;  /* 0x0000000e0b008224 */ /* 0x000fe200078e0200 */
[----:B------:R-:W-:Y:S01]  /*6760*/  IADD3 R11, PT, PT, -R9, RZ, RZ ;  /* 0x000000ff090b7210 */ /* 0x000fe20007ffe1ff */
[----:B------:R-:W-:Y:S02]  /*6770*/  IMAD R13, R2, R10, R13 ;  /* 0x0000000a020d7224 */ /* 0x000fe400078e020d */
[----:B------:R-:W-:Y:S02]  /*6780*/  @!P0 IMAD R9, R15, R40, R3 ;  /* 0x000000280f098224 */ /* 0x000fe400078e0203 */
[----:B------:R-:W-:Y:S02]  /*6790*/  @!P0 IMAD.MOV.U32 R3, RZ, RZ, R0 ;  /* 0x000000ffff038224 */ /* 0x000fe400078e0000 */
[----:B------:R-:W-:Y:S02]  /*67a0*/  IMAD R8, R6, R11, R8 ;  /* 0x0000000b06087224 */ /* 0x000fe400078e0208 */
[----:B------:R-:W-:Y:S02]  /*67b0*/  IMAD R13, R3, R2, R13 ;  /* 0x00000002030d7224 */ /* 0x000fe400078e020d */
[----:B------:R-:W-:Y:S02]  /*67c0*/  IMAD R8, R9, R6, R8 ;  /* 0x0000000609087224 */ /* 0x000fe400078e0208 */
.L_x_119:
[----:B------:R-:W-:Y:S05]  /*67d0*/  BRA.U UP4, `(.L_x_120) ;  /* 0x0000000104107547 */ /* 0x000fea000b800000 */
[----:B---3--:R-:W-:Y:S04]  /*67e0*/  MOV R0, UR17 ;  /* 0x0000001100007c02 */ /* 0x008fe80008000f00 */
[----:B------:R-:W-:Y:S04]  /*67f0*/  SHF.L.U32 R3, R0, 0x1f, RZ ;  /* 0x0000001f00037819 */ /* 0x000fe800000006ff */
[----:B------:R-:W1:Y:S02]  /*6800*/  SYNCS.PHASECHK.TRANS64.TRYWAIT P0, [UR16+0x378], R3 ;  /* 0x00037803ff0075a7 */ /* 0x000e640008001110 */
[----:B-1----:R-:W-:Y:S05]  /*6810*/  @!P0 BRA `(.L_x_121) ;  /* 0x00000044000c8947 */ /* 0x002fea0003800000 */
.L_x_120:
[----:B------:R-:W-:Y:S05]  /*6820*/  BRA.U !UP3, `(.L_x_122) ;  /* 0x000000010b347547 */ /* 0x000fea000b800000 */
[----:B------:R-:W-:Y:S01]  /*6830*/  UPLOP3.LUT UP0, UPT, UPT, UPT, UP1, 0x80, 0x8 ;  /* 0x000000000008789c */ /* 0x000fe20003f0f010 */
[----:B-1-3--:R-:W-:Y:S02]  /*6840*/  HFMA2 R0, -RZ, RZ, 0, 5.9604644775390625e-08 ;  /* 0x00000001ff007431 */ /* 0x00afe400000001ff */
[----:B------:R-:W-:Y:S03]  /*6850*/  IMAD.MOV.U32 R96, RZ, RZ, 0x1 ;  /* 0x00000001ff607424 */ /* 0x000fe600078e00ff */
[----:B------:R-:W-:Y:S05]  /*6860*/  PLOP3.LUT P0, PT, PT, PT, UP0, 0x80, 0x8 ;  /* 0x000000000008781c */ /* 0x000fea0003f0f008 */
[----:B------:R-:W1:Y:S01]  /*6870*/  @UP0 LDCU.64 UR12, c[0x0][0x988] ;  /* 0x00013100ff0c07ac */ /* 0x000e620008000a00 */
[----:B------:R-:W-:Y:S07]  /*6880*/  @UP0 UIMAD UR10, UR45, UR4, URZ ;  /* 0x000000042d0a02a4 */ /* 0x000fee000f8e02ff */
[----:B------:R-:W-:Y:S01]  /*6890*/  @!P0 PRMT R96, R0, 0x7610, R96 ;  /* 0x0000761000608816 */ /* 0x000fe20000000060 */
[----:B-1----:R-:W-:Y:S03]  /*68a0*/  @UP0 UIMAD.WIDE UR12, UR10, 0x4, UR12 ;  /* 0x000000040a0c08a5 */ /* 0x002fe6000f8e020c */
[----:B------:R-:W1:Y:S03]  /*68b0*/  @!UP0 LDCU UR10, c[0x0][0x980] ;  /* 0x00013000ff0a87ac */ /* 0x000e660008000800 */
[----:B------:R-:W-:Y:S01]  /*68c0*/  IMAD.U32 R10, RZ, RZ, UR12 ;  /* 0x0000000cff0a7e24 */ /* 0x000fe2000f8e00ff */
[----:B------:R-:W-:Y:S05]  /*68d0*/  MOV R11, UR13 ;  /* 0x0000000d000b7c02 */ /* 0x000fea0008000f00 */
[----:B-----5:R2:W5:Y:S02]  /*68e0*/  @P0 LDG.E R49, desc[UR38][R10.64] ;  /* 0x000000260a310981 */ /* 0x020564000c1e1900 */
[----:B-12---:R-:W-:Y:S07]  /*68f0*/  @!P0 IMAD.U32 R49, RZ, RZ, UR10 ;  /* 0x0000000aff318e24 */ /* 0x006fee000f8e00ff */
.L_x_122:
[----:B-----5:R-:W-:Y:S01]  /*6900*/  @!P4 FSETP.EQ.AND P5, PT, R49, RZ, PT ;  /* 0x000000ff3100c20b */ /* 0x020fe20003fa2000 */
[----:B------:R-:W-:Y:S01]  /*6910*/  @!UPT UIADD3 URZ, UPT, UPT, URZ, URZ, URZ ;  /* 0x000000fffffff290 */ /* 0x000fe2000fffe0ff */
[----:B------:R-:W-:Y:S11]  /*6920*/  @!P4 BRA `(.L_x_123) ;  /* 0x000000000014c947 */ /* 0x000ff60003800000 */
[----:B------:R-:W-:Y:S02]  /*6930*/  LOP3.LUT P0, RZ, R96, 0xff, RZ, 0xc0, !PT ;  /* 0x000000ff60ff7812 */ /* 0x000fe4000780c0ff */
[----:B------:R-:W-:Y:S04]  /*6940*/  PLOP3.LUT P5, PT, PT, PT, UP0, 0x80, 0x8 ;  /* 0x000000000008781c */ /* 0x000fe80003faf008 */
[----:B------:R-:W-:Y:S07]  /*6950*/  PLOP3.LUT P5, PT, P5, PT, PT, 0x8, 0x80 ;  /* 0x000000000080781c */ /* 0x000fee0002fae170 */
[----:B------:R-:W-:Y:S11]  /*6960*/  @P0 FSETP.EQ.AND P5, PT, R49, RZ, PT ;  /* 0x000000ff3100020b */ /* 0x000ff60003fa2000 */
[----:B------:R-:W-:Y:S02]  /*6970*/  @!UPT UIADD3 URZ, UPT, UPT, URZ, URZ, URZ ;  /* 0x000000fffffff290 */ /* 0x000fe4000fffe0ff */
.L_x_123:
[----:B------:R-:W2:Y:S01]  /*6980*/  SYNCS.PHASECHK.TRANS64.TRYWAIT P4, [UR16+0x368], R29 ;  /* 0x0003681dff0075a7 */ /* 0x000ea20008081110 */
[----:B------:R-:W-:Y:S04]  /*6990*/  @P3 SHF.R.U32.HI R20, RZ, 0x10, R21 ;  /* 0x00000010ff143819 */ /* 0x000fe80000011615 */
[----:B------:R-:W-:Y:S01]  /*69a0*/  @P3 R2UR UR45, R20 ;  /* 0x00000000142d32ca */ /* 0x000fe200000e0000 */
[----:B------:R-:W5:Y:S08]  /*69b0*/  LDC.64 R14, c[0x0][0xc10] ;  /* 0x00030400ff0e7b82 */ /* 0x000f700000000a00 */
[----:B------:R-:W4:Y:S08]  /*69c0*/  LDC.64 R10, c[0x0][0xc18] ;  /* 0x00030600ff0a7b82 */ /* 0x000f300000000a00 */
[----:B-1-3--:R-:W1:Y:S08]  /*69d0*/  @!P1 LDC R0, c[0x0][0xc20] ;  /* 0x00030800ff009b82 */ /* 0x00ae700000000800 */
[----:B------:R-:W3:Y:S01]  /*69e0*/  @!P1 LDC R3, c[0x0][0xc0c] ;  /* 0x00030300ff039b82 */ /* 0x000ee20000000800 */
[----:B----4-:R-:W-:Y:S01]  /*69f0*/  @!P1 ISETP.NE.AND P0, PT, R10, 0x1, PT ;  /* 0x000000010a00980c */ /* 0x010fe20003f05270 */
[----:B-----5:R-:W-:Y:S04]  /*6a00*/  @!P1 IMAD.HI.U32 R14, R13, R14, RZ ;  /* 0x0000000e0d0e9227 */ /* 0x020fe800078e00ff */
[C---:B------:R-:W-:Y:S01]  /*6a10*/  @!P1 IMAD.HI.U32 R11, R8.reuse, R11, RZ ;  /* 0x0000000b080b9227 */ /* 0x040fe200078e00ff */
[----:B------:R-:W-:Y:S04]  /*6a20*/  @!P1 SHF.R.U32.HI R14, RZ, R15, R14 ;  /* 0x0000000fff0e9219 */ /* 0x000fe8000001160e */
[----:B-1----:R-:W-:Y:S02]  /*6a30*/  @!P1 SHF.R.U32.HI R9, RZ, R0, R11 ;  /* 0x00000000ff099219 */ /* 0x002fe4000001160b */
[----:B---3--:R-:W-:Y:S02]  /*6a40*/  @!P1 ISETP.NE.AND P2, PT, R3, 0x1, PT ;  /* 0x000000010300980c */ /* 0x008fe40003f45270 */
[----:B------:R-:W-:Y:S02]  /*6a50*/  @!P1 SEL R9, R8, R9, !P0 ;  /* 0x0000000908099207 */ /* 0x000fe40004000000 */
[----:B------:R-:W-:Y:S02]  /*6a60*/  ELECT P0, URZ, PT ;  /* 0x0000000000ff782f */ /* 0x000fe40003800000 */
[----:B------:R-:W-:Y:S05]  /*6a70*/  @!P1 SEL R14, R13, R14, !P2 ;  /* 0x0000000e0d0e9207 */ /* 0x000fea0005000000 */
[----:B------:R-:W-:Y:S01]  /*6a80*/  @!P1 IMAD.IADD R0, R9, 0x1, -R14 ;  /* 0x0000000109009824 */ /* 0x000fe200078e0a0e */
[----:B--2---:R-:W-:Y:S06]  /*6a90*/  @!P4 BRA `(.L_x_124) ;  /* 0x000000400084c947 */ /* 0x004fec0003800000 */
.L_x_274:
[----:B------:R-:W-:Y:S01]  /*6aa0*/  @!P1 IMAD R13, R0, R3, R13 ;  /* 0x00000003000d9224 */ /* 0x000fe200078e020d */
[----:B------:R-:W-:Y:S01]  /*6ab0*/  PLOP3.LUT P0, PT, P5, P0, PT, 0xf2, 0x2f ;  /* 0x00000000002f781c */ /* 0x000fe20002f01e72 */
[----:B------:R-:W-:Y:S01]  /*6ac0*/  BSSY.RECONVERGENT B0, `(.L_x_125) ;  /* 0x0000064000007945 */ /* 0x000fe20003800200 */
[----:B------:R-:W-:Y:S05]  /*6ad0*/  @!P1 IADD3 R9, PT, PT, R14, -R9, RZ ;  /* 0x800000090e099210 */ /* 0x000fea0007ffe0ff */
[----:B------:R-:W-:Y:S06]  /*6ae0*/  @!P1 IMAD R8, R9, R10, R8 ;  /* 0x0000000a09089224 */ /* 0x000fec00078e0208 */
[----:B------:R-:W-:Y:S05]  /*6af0*/  @P0 BRA `(.L_x_126) ;  /* 0x0000000400800947 */ /* 0x000fea0003800000 */
[----:B------:R-:W-:Y:S01]  /*6b00*/  IABS R10, R30 ;  /* 0x0000001e000a7213 */ /* 0x000fe20000000000 */
[----:B------:R-:W-:Y:S01]  /*6b10*/  UMOV UR24, 0x0 ;  /* 0x0000000000187882 */ /* 0x000fe20000000000 */
[----:B-1----:R-:W-:Y:S01]  /*6b20*/  IABS R12, R24 ;  /* 0x00000018000c7213 */ /* 0x002fe20000000000 */
[----:B------:R-:W-:Y:S01]  /*6b30*/  UMOV UR25, 0x10000000 ;  /* 0x1000000000197882 */ /* 0x000fe20000000000 */
[----:B------:R-:W-:Y:S01]  /*6b40*/  I2F.RP R9, R10 ;  /* 0x0000000a00097306 */ /* 0x000fe20000209400 */
[----:B------:R-:W-:Y:S09]  /*6b50*/  R2UR UR11, R97 ;  /* 0x00000000610b72ca */ /* 0x000ff200000e0000 */
[----:B------:R-:W1:Y:S04]  /*6b60*/  I2F.RP R11, R12 ;  /* 0x0000000c000b7306 */ /* 0x000e680000209400 */
[----:B------:R-:W-:Y:S06]  /*6b70*/  USHF.L.U32 UR11, UR11, 0x6, URZ ;  /* 0x000000060b0b7899 */ /* 0x000fec00080006ff */
[----:B-1----:R-:W-:Y:S10]  /*6b80*/  MUFU.RCP R11, R11 ;  /* 0x0000000b000b7308 */ /* 0x002ff40000001000 */
[----:B------:R-:W1:Y:S02]  /*6b90*/  MUFU.RCP R0, R9 ;  /* 0x0000000900007308 */ /* 0x000e640000001000 */
[----:B-1----:R-:W-:Y:S01]  /*6ba0*/  VIADD R20, R0, 0xffffffe ;  /* 0x0ffffffe00147836 */ /* 0x002fe20000000000 */
[----:B------:R-:W-:Y:S07]  /*6bb0*/  IABS R0, R30 ;  /* 0x0000001e00007213 */ /* 0x000fee0000000000 */
[----:B------:R-:W1:Y:S01]  /*6bc0*/  F2I.FTZ.U32.TRUNC.NTZ R21, R20 ;  /* 0x0000001400157305 */ /* 0x000e62000021f000 */
[----:B------:R-:W-:Y:S02]  /*6bd0*/  IMAD.MOV R0, RZ, RZ, -R0 ;  /* 0x000000ffff007224 */ /* 0x000fe400078e0a00 */
[--C-:B-1----:R-:W-:Y:S02]  /*6be0*/  IMAD.MOV R3, RZ, RZ, -R21.reuse ;  /* 0x000000ffff037224 */ /* 0x102fe400078e0a15 */
[----:B------:R-:W-:Y:S02]  /*6bf0*/  IMAD.MOV.U32 R20, RZ, RZ, RZ ;  /* 0x000000ffff147224 */ /* 0x000fe400078e00ff */
[----:B------:R-:W-:Y:S01]  /*6c00*/  IMAD R14, R3, R10, RZ ;  /* 0x0000000a030e7224 */ /* 0x000fe200078e02ff */
[----:B------:R-:W-:Y:S03]  /*6c10*/  IABS R3, R91 ;  /* 0x0000005b00037213 */ /* 0x000fe60000000000 */
[----:B------:R-:W-:Y:S06]  /*6c20*/  IMAD.HI.U32 R14, R21, R14, R20 ;  /* 0x0000000e150e7227 */ /* 0x000fec00078e0014 */
[----:B------:R-:W-:Y:S04]  /*6c30*/  IMAD.HI.U32 R9, R14, R3, RZ ;  /* 0x000000030e097227 */ /* 0x000fe800078e00ff */
[----:B------:R-:W-:Y:S01]  /*6c40*/  IMAD R3, R9, R0, R3 ;  /* 0x0000000009037224 */ /* 0x000fe200078e0203 */
[----:B------:R-:W-:Y:S01]  /*6c50*/  LOP3.LUT R0, R91, R30, RZ, 0x3c, !PT ;  /* 0x0000001e5b007212 */ /* 0x000fe200078e3cff */
[----:B------:R-:W-:Y:S03]  /*6c60*/  VIADD R14, R11, 0xffffffe ;  /* 0x0ffffffe0b0e7836 */ /* 0x000fe60000000000 */
[----:B------:R-:W-:Y:S01]  /*6c70*/  ISETP.GT.U32.AND P2, PT, R10, R3, PT ;  /* 0x000000030a00720c */ /* 0x000fe20003f44070 */
[----:B------:R1:W2:Y:S01]  /*6c80*/  F2I.FTZ.U32.TRUNC.NTZ R15, R14 ;  /* 0x0000000e000f7305 */ /* 0x0002a2000021f000 */
[----:B------:R-:W-:Y:S02]  /*6c90*/  ISETP.GE.AND P0, PT, R0, RZ, PT ;  /* 0x000000ff0000720c */ /* 0x000fe40003f06270 */
[----:B------:R-:W-:Y:S07]  /*6ca0*/  IABS R0, R19 ;  /* 0x0000001300007213 */ /* 0x000fee0000000000 */
[----:B------:R-:W3:Y:S02]  /*6cb0*/  I2F.RP R20, R0 ;  /* 0x0000000000147306 */ /* 0x000ee40000209400 */
[----:B------:R-:W-:Y:S01]  /*6cc0*/  @!P2 VIADD R9, R9, 0x1 ;  /* 0x000000010909a836 */ /* 0x000fe20000000000 */
[-C--:B------:R-:W-:Y:S01]  /*6cd0*/  @!P2 IADD3 R3, PT, PT, R3, -R10.reuse, RZ ;  /* 0x8000000a0303a210 */ /* 0x080fe20007ffe0ff */
[----:B-1----:R-:W-:Y:S01]  /*6ce0*/  IMAD.MOV.U32 R14, RZ, RZ, RZ ;  /* 0x000000ffff0e7224 */ /* 0x002fe200078e00ff */
[----:B------:R-:W-:Y:S02]  /*6cf0*/  ISETP.NE.AND P2, PT, R30, RZ, PT ;  /* 0x000000ff1e00720c */ /* 0x000fe40003f45270 */
[----:B------:R-:W-:Y:S02]  /*6d00*/  ISETP.GE.U32.AND P4, PT, R3, R10, PT ;  /* 0x0000000a0300720c */ /* 0x000fe40003f86070 */
[----:B--2---:R-:W-:Y:S01]  /*6d10*/  IADD3 R3, PT, PT, RZ, -R15, RZ ;  /* 0x8000000fff037210 */ /* 0x004fe20007ffe0ff */
[----:B---3--:R-:W1:Y:S04]  /*6d20*/  MUFU.RCP R20, R20 ;  /* 0x0000001400147308 */ /* 0x008e680000001000 */
[----:B------:R-:W-:Y:S04]  /*6d30*/  IMAD R10, R3, R12, RZ ;  /* 0x0000000c030a7224 */ /* 0x000fe800078e02ff */
[----:B------:R-:W-:Y:S04]  /*6d40*/  IMAD.HI.U32 R15, R15, R10, R14 ;  /* 0x0000000a0f0f7227 */ /* 0x000fe800078e000e */
[----:B------:R-:W-:Y:S04]  /*6d50*/  @P4 VIADD R9, R9, 0x1 ;  /* 0x0000000109094836 */ /* 0x000fe80000000000 */
[----:B------:R-:W-:Y:S01]  /*6d60*/  @!P0 IMAD.MOV R9, RZ, RZ, -R9 ;  /* 0x000000ffff098224 */ /* 0x000fe200078e0a09 */
[----:B------:R-:W-:Y:S01]  /*6d70*/  @!P2 LOP3.LUT R9, RZ, R30, RZ, 0x33, !PT ;  /* 0x0000001eff09a212 */ /* 0x000fe200078e33ff */
[----:B-1----:R-:W-:Y:S03]  /*6d80*/  VIADD R14, R20, 0xffffffe ;  /* 0x0ffffffe140e7836 */ /* 0x002fe60000000000 */
[----:B------:R-:W-:Y:S02]  /*6d90*/  IABS R3, R9 ;  /* 0x0000000900037213 */ /* 0x000fe40000000000 */
[----:B------:R-:W-:Y:S03]  /*6da0*/  R2UR UR12, R9 ;  /* 0x00000000090c72ca */ /* 0x000fe600000e0000 */
[----:B------:R-:W-:Y:S02]  /*6db0*/  IMAD.HI.U32 R10, R15, R3, RZ ;  /* 0x000000030f0a7227 */ /* 0x000fe400078e00ff */
[----:B------:R1:W2:Y:S02]  /*6dc0*/  F2I.FTZ.U32.TRUNC.NTZ R15, R14 ;  /* 0x0000000e000f7305 */ /* 0x0002a4000021f000 */
[----:B------:R-:W-:Y:S04]  /*6dd0*/  IMAD.MOV R11, RZ, RZ, -R10 ;  /* 0x000000ffff0b7224 */ /* 0x000fe800078e0a0a */
[C---:B------:R-:W-:Y:S05]  /*6de0*/  IMAD R3, R12.reuse, R11, R3 ;  /* 0x0000000b0c037224 */ /* 0x040fea00078e0203 */
[----:B------:R-:W-:Y:S01]  /*6df0*/  ISETP.GT.U32.AND P2, PT, R12, R3, PT ;  /* 0x000000030c00720c */ /* 0x000fe20003f44070 */
[----:B-1----:R-:W-:Y:S11]  /*6e00*/  IMAD.MOV.U32 R14, RZ, RZ, RZ ;  /* 0x000000ffff0e7224 */ /* 0x002ff600078e00ff */
[----:B------:R-:W-:Y:S01]  /*6e10*/  @!UPT UIADD3 URZ, UPT, UPT, URZ, URZ, URZ ;  /* 0x000000fffffff290 */ /* 0x000fe2000fffe0ff */
[-C--:B------:R-:W-:Y:S01]  /*6e20*/  @!P2 IADD3 R3, PT, PT, R3, -R12.reuse, RZ ;  /* 0x8000000c0303a210 */ /* 0x080fe20007ffe0ff */
[----:B------:R-:W-:Y:S01]  /*6e30*/  @!P2 VIADD R10, R10, 0x1 ;  /* 0x000000010a0aa836 */ /* 0x000fe20000000000 */
[----:B------:R-:W-:Y:S02]  /*6e40*/  ISETP.NE.AND P2, PT, R24, RZ, PT ;  /* 0x000000ff1800720c */ /* 0x000fe40003f45270 */
[----:B------:R-:W-:Y:S02]  /*6e50*/  ISETP.GE.U32.AND P4, PT, R3, R12, PT ;  /* 0x0000000c0300720c */ /* 0x000fe40003f86070 */
[----:B------:R-:W-:Y:S04]  /*6e60*/  LOP3.LUT R3, R9, R24, RZ, 0x3c, !PT ;  /* 0x0000001809037212 */ /* 0x000fe800078e3cff */
[----:B------:R-:W-:Y:S02]  /*6e70*/  ISETP.GE.AND P0, PT, R3, RZ, PT ;  /* 0x000000ff0300720c */ /* 0x000fe40003f06270 */
[----:B--2---:R-:W-:Y:S05]  /*6e80*/  IADD3 R3, PT, PT, RZ, -R15, RZ ;  /* 0x8000000fff037210 */ /* 0x004fea0007ffe0ff */
[----:B------:R-:W-:Y:S02]  /*6e90*/  @P4 VIADD R10, R10, 0x1 ;  /* 0x000000010a0a4836 */ /* 0x000fe40000000000 */
[----:B------:R-:W-:Y:S04]  /*6ea0*/  IMAD R11, R3, R0, RZ ;  /* 0x00000000030b7224 */ /* 0x000fe800078e02ff */
[----:B------:R-:W-:Y:S01]  /*6eb0*/  @!P0 IMAD.MOV R10, RZ, RZ, -R10 ;  /* 0x000000ffff0a8224 */ /* 0x000fe200078e0a0a */
[----:B------:R-:W-:Y:S01]  /*6ec0*/  @!P2 LOP3.LUT R10, RZ, R24, RZ, 0x33, !PT ;  /* 0x00000018ff0aa212 */ /* 0x000fe200078e33ff */
[----:B------:R-:W-:Y:S03]  /*6ed0*/  IMAD.HI.U32 R15, R15, R11, R14 ;  /* 0x0000000b0f0f7227 */ /* 0x000fe600078e000e */
[----:B------:R-:W-:Y:S02]  /*6ee0*/  IABS R3, R10 ;  /* 0x0000000a00037213 */ /* 0x000fe40000000000 */
[----:B------:R-:W-:Y:S03]  /*6ef0*/  R2UR UR13, R10 ;  /* 0x000000000a0d72ca */ /* 0x000fe600000e0000 */
[----:B------:R-:W-:Y:S04]  /*6f00*/  IMAD.HI.U32 R15, R15, R3, RZ ;  /* 0x000000030f0f7227 */ /* 0x000fe800078e00ff */
[----:B------:R-:W-:Y:S04]  /*6f10*/  IMAD.MOV R11, RZ, RZ, -R15 ;  /* 0x000000ffff0b7224 */ /* 0x000fe800078e0a0f */
[C---:B------:R-:W-:Y:S05]  /*6f20*/  IMAD R3, R0.reuse, R11, R3 ;  /* 0x0000000b00037224 */ /* 0x040fea00078e0203 */
[----:B------:R-:W-:Y:S11]  /*6f30*/  ISETP.GT.U32.AND P0, PT, R0, R3, PT ;  /* 0x000000030000720c */ /* 0x000ff60003f04070 */
[----:B------:R-:W-:Y:S02]  /*6f40*/  @!UPT UIADD3 URZ, UPT, UPT, URZ, URZ, URZ ;  /* 0x000000fffffff290 */ /* 0x000fe4000fffe0ff */
[-C--:B------:R-:W-:Y:S01]  /*6f50*/  @!P0 IADD3 R3, PT, PT, R3, -R0.reuse, RZ ;  /* 0x8000000003038210 */ /* 0x080fe20007ffe0ff */
[----:B------:R-:W-:Y:S01]  /*6f60*/  @!P0 VIADD R15, R15, 0x1 ;  /* 0x000000010f0f8836 */ /* 0x000fe20000000000 */
[----:B------:R-:W-:Y:S02]  /*6f70*/  ISETP.NE.AND P0, PT, R19, RZ, PT ;  /* 0x000000ff1300720c */ /* 0x000fe40003f05270 */
[----:B------:R-:W-:Y:S02]  /*6f80*/  ISETP.GE.U32.AND P2, PT, R3, R0, PT ;  /* 0x000000000300720c */ /* 0x000fe40003f46070 */
[----:B------:R-:W-:Y:S04]  /*6f90*/  LOP3.LUT R0, R10, R19, RZ, 0x3c, !PT ;  /* 0x000000130a007212 */ /* 0x000fe800078e3cff */
[----:B------:R-:W-:Y:S01]  /*6fa0*/  R2UR UR10, R0 ;  /* 0x00000000000a72ca */ /* 0x000fe200000e0000 */
[----:B------:R-:W-:Y:S04]  /*6fb0*/  IMAD.MOV R0, RZ, RZ, -R9 ;  /* 0x000000ffff007224 */ /* 0x000fe800078e0a09 */
[----:B------:R-:W-:Y:S01]  /*6fc0*/  VOTEU.ALL UP2, P0 ;  /* 0x0000000000ff7886 */ /* 0x000fe20000040000 */
[----:B------:R-:W-:Y:S01]  /*6fd0*/  IMAD R91, R30, R0, R91 ;  /* 0x000000001e5b7224 */ /* 0x000fe200078e025b */
[----:B------:R-:W-:Y:S01]  /*6fe0*/  IADD3 R0, PT, PT, -R10, RZ, RZ ;  /* 0x000000ff0a007210 */ /* 0x000fe20007ffe1ff */
[----:B------:R-:W-:Y:S03]  /*6ff0*/  @P2 VIADD R15, R15, 0x1 ;  /* 0x000000010f0f2836 */ /* 0x000fe60000000000 */
[----:B------:R-:W-:Y:S02]  /*7000*/  R2UR UR23, R91 ;  /* 0x000000005b1772ca */ /* 0x000fe400000e0000 */
[----:B------:R-:W-:Y:S01]  /*7010*/  R2UR UR14, R15 ;  /* 0x000000000f0e72ca */ /* 0x000fe200000e0000 */
[----:B------:R-:W-:Y:S01]  /*7020*/  UISETP.GE.AND UP4, UPT, UR10, URZ, UPT ;  /* 0x000000ff0a00728c */ /* 0x000fe2000bf86270 */
[----:B------:R-:W-:Y:S01]  /*7030*/  R2UR UR22, R0 ;  /* 0x00000000001672ca */ /* 0x000fe200000e0000 */
[----:B------:R-:W-:Y:S08]  /*7040*/  IMAD.MOV.U32 R0, RZ, RZ, 0x1000 ;  /* 0x00001000ff007424 */ /* 0x000ff000078e00ff */
[----:B------:R-:W-:Y:S02]  /*7050*/  USHF.L.U32 UR10, UR23, 0x6, URZ ;  /* 0x00000006170a7899 */ /* 0x000fe400080006ff */
[----:B------:R-:W-:Y:S02]  /*7060*/  @!UP4 UIADD3 UR14, UPT, UPT, -UR14, URZ, URZ ;  /* 0x000000ff0e0ec290 */ /* 0x000fe4000fffe1ff */
[----:B------:R-:W-:Y:S02]  /*7070*/  @!UP2 ULOP3.LUT UR14, URZ, UR15, URZ, 0x33, !UPT ;  /* 0x0000000fff0ea292 */ /* 0x000fe4000f8e33ff */
[----:B------:R-:W-:Y:S04]  /*7080*/  UIMAD UR12, UR6, UR22, UR12 ;  /* 0x00000016060c72a4 */ /* 0x000fe8000f8e020c */
[----:B------:R-:W-:Y:S05]  /*7090*/  IMAD R3, RZ, RZ, -UR14 ;  /* 0x8000000eff037e24 */ /* 0x000fea000f8e02ff */
[----:B------:R-:W-:Y:S11]  /*70a0*/  R2UR UR19, R3 ;  /* 0x00000000031372ca */ /* 0x000ff600000e0000 */
[----:B------:R-:W-:Y:S02]  /*70b0*/  @!UPT UIADD3 URZ, UPT, UPT, URZ, URZ, URZ ;  /* 0x000000fffffff290 */ /* 0x000fe4000fffe0ff */
[----:B------:R-:W-:Y:S09]  /*70c0*/  UIMAD UR13, UR7, UR19, UR13 ;  /* 0x00000013070d72a4 */ /* 0x000ff2000f8e020d */
[----:B------:R2:W-:Y:S01]  /*70d0*/  UTMALDG.5D [UR8], [UR20], desc[UR24] ;  /* 0x00001808140075b4 */ /* 0x0005e20008021000 */
[----:B------:R2:W-:Y:S01]  /*70e0*/  SYNCS.ARRIVE.TRANS64.RED.A0TR RZ, [UR16+0x360], R0 ;  /* 0x00036000ffff79a7 */ /* 0x0005e20008300410 */
[----:B------:R-:W-:Y:S01]  /*70f0*/  NOP ;  /* 0x0000000000007918 */ /* 0x000fe20000000000 */
.L_x_126:
[----:B--2---:R-:W-:Y:S05]  /*7100*/  BSYNC.RECONVERGENT B0 ;  /* 0x0000000000007941 */ /* 0x004fea0003800200 */
.L_x_125:
[----:B------:R-:W-:Y:S01]  /*7110*/  SYNCS.ARRIVE.TRANS64.RED.A1T0 RZ, [UR40], RZ ;  /* 0x000000ffffff79a7 */ /* 0x000fe20008100428 */
[----:B------:R-:W-:Y:S01]  /*7120*/  LOP3.LUT R28, R28, 0x1, RZ, 0x3c, !PT ;  /* 0x000000011c1c7812 */ /* 0x000fe200078e3cff */
[----:B------:R-:W-:Y:S01]  /*7130*/  IMAD.IADD R91, R8, 0x1, R79 ;  /* 0x00000001085b7824 */ /* 0x000fe200078e024f */
[----:B------:R-:W-:Y:S01]  /*7140*/  UPLOP3.LUT UP4, UPT, UPT, UPT, UPT, 0x80, 0x8 ;  /* 0x000000000008789c */ /* 0x000fe20003f8f070 */
[----:B------:R-:W-:Y:S01]  /*7150*/  LOP3.LUT R27, R27, 0x1, RZ, 0x3c, !PT ;  /* 0x000000011b1b7812 */ /* 0x000fe200078e3cff */
[----:B------:R-:W-:Y:S01]  /*7160*/  IMAD.IADD R97, R13, 0x1, R90 ;  /* 0x000000010d617824 */ /* 0x000fe200078e025a */
[----:B------:R-:W-:Y:S08]  /*7170*/  @P3 BRA `(.L_x_127) ;  /* 0xfffffff000a03947 */ /* 0x000ff0000383ffff */
[----:B------:R-:W-:Y:S07]  /*7180*/  MOV R0, UR16 ;  /* 0x0000001000007c02 */ /* 0x000fee0008000f00 */
.L_x_128:
[----:B--2---:R-:W-:-:S04]  /*7190*/  SHF.L.U32 R3, R28, 0x1f, RZ ;  /* 0x0000001f1c037819 */ /* 0x004fc800000006ff */
[----:B------:R2:W3:Y:S03]  /*71a0*/  SYNCS.PHASECHK.TRANS64.TRYWAIT P0, [R0+URZ+0x368], R3 ;  /* 0x00036803000075a7 */ /* 0x0004e600080011ff */
[----:B---3--:R-:W-:Y:S05]  /*71b0*/  @!P0 NANOSLEEP.SYNCS 0x989680 ;  /* 0x009896800000895d */ /* 0x008fea0003900000 */
[----:B------:R-:W3:Y:S02]  /*71c0*/  @!P0 SYNCS.PHASECHK.TRANS64 P0, [R0+URZ+0x368], R3 ;  /* 0x00036803000085a7 */ /* 0x000ee400080010ff */
[----:B---3--:R-:W-:Y:S05]  /*71d0*/  @P0 EXIT ;  /* 0x000000000000094d */ /* 0x008fea0003800000 */
[----:B------:R-:W-:Y:S05]  /*71e0*/  BRA `(.L_x_128) ;  /* 0xfffffffc00e87947 */ /* 0x000fea000383ffff */
.L_x_117:
[----:B------:R-:W-:-:S06]  /*71f0*/  UISETP.GE.AND UP1, UPT, UR4, 0x4, UPT ;  /* 0x000000040400788c */ /* 0x000fcc000bf26270 */
[----:B------:R-:W-:-:S13]  /*7200*/  PLOP3.LUT P0, PT, PT, PT, UP1, 0x80, 0x8 ;  /* 0x000000000008781c */ /* 0x000fda0003f0f018 */
[----:B-1----:R-:W-:Y:S05]  /*7210*/  @!P0 EXIT ;  /* 0x000000000000894d */ /* 0x002fea0003800000 */
[----:B------:R-:W-:Y:S01]  /*7220*/  BAR.SYNC.DEFER_BLOCKING 0x6, 0xa0 ;  /* 0x0182800000007b1d */ /* 0x000fe20000010000 */
[C---:B------:R-:W-:Y:S01]  /*7230*/  IMAD.SHL.U32 R9, R103.reuse, 0x40, RZ ;  /* 0x0000004067097824 */ /* 0x040fe200078e00ff */
[----:B------:R-:W-:Y:S01]  /*7240*/  SHF.R.S32.HI R110, RZ, 0x1f, R3 ;  /* 0x0000001fff6e7819 */ /* 0x000fe20000011403 */
[C---:B------:R-:W-:Y:S01]  /*7250*/  IMAD.SHL.U32 R0, R103.reuse, 0x2, RZ ;  /* 0x0000000267007824 */ /* 0x040fe200078e00ff */
[----:B------:R-:W-:Y:S01]  /*7260*/  CS2R R104, SRZ ;  /* 0x0000000000687805 */ /* 0x000fe2000001ff00 */
[----:B------:R-:W-:Y:S01]  /*7270*/  IMAD.SHL.U32 R108, R103, 0x20, RZ ;  /* 0x00000020676c7824 */ /* 0x000fe200078e00ff */
[----:B------:R-:W-:Y:S01]  /*7280*/  UMOV UR43, 0x400 ;  /* 0x00000400002b7882 */ /* 0x000fe20000000000 */
[----:B------:R-:W-:Y:S01]  /*7290*/  LOP3.LUT R5, R9, 0x180, RZ, 0xc0, !PT ;  /* 0x0000018009057812 */ /* 0x000fe200078ec0ff */
[----:B------:R-:W-:Y:S01]  /*72a0*/  ULEA UR43, UR40, UR43, 0x18 ;  /* 0x0000002b282b7291 */ /* 0x000fe2000f8ec0ff */
[----:B------:R-:W1:Y:S01]  /*72b0*/  LDC R101, c[0x0][0x370] ;  /* 0x0000dc00ff657b82 */ /* 0x000e620000000800 */
[----:B------:R-:W-:Y:S01]  /*72c0*/  LOP3.LUT R108, R108, 0xc00, RZ, 0xc0, !PT ;  /* 0x00000c006c6c7812 */ /* 0x000fe200078ec0ff */
[----:B------:R-:W-:Y:S01]  /*72d0*/  IMAD.SHL.U32 R7, R103, 0x8, RZ ;  /* 0x0000000867077824 */ /* 0x000fe200078e00ff */
[----:B------:R-:W-:Y:S01]  /*72e0*/  LOP3.LUT R0, R5, 0x20, R0, 0xf8, !PT ;  /* 0x0000002005007812 */ /* 0x000fe200078ef800 */
[----:B------:R-:W-:Y:S01]  /*72f0*/  UIADD3 UR4, UPT, UPT, UR43, 0x1400, URZ ;  /* 0x000014002b047890 */ /* 0x000fe2000fffe0ff */
[----:B------:R-:W-:Y:S01]  /*7300*/  LOP3.LUT R108, R108, 0x40, R9, 0xf8, !PT ;  /* 0x000000406c6c7812 */ /* 0x000fe200078ef809 */
[C---:B------:R-:W-:Y:S01]  /*7310*/  IMAD.U32 R46, R103.reuse, 0x10000, RZ ;  /* 0x00010000672e7824 */ /* 0x040fe200078e00ff */
[----:B------:R-:W-:Y:S01]  /*7320*/  LOP3.LUT R7, R0, 0x30, R7, 0x78, !PT ;  /* 0x0000003000077812 */ /* 0x000fe200078e7807 */
[----:B------:R-:W2:Y:S01]  /*7330*/  LDC R42, c[0x0][0xc0c] ;  /* 0x00030300ff2a7b82 */ /* 0x000ea20000000800 */
[----:B------:R-:W-:Y:S01]  /*7340*/  LOP3.LUT R108, R108, 0x200, R9, 0xf8, !PT ;  /* 0x000002006c6c7812 */ /* 0x000fe200078ef809 */
[----:B------:R-:W-:Y:S01]  /*7350*/  IMAD.SHL.U32 R0, R103, 0x10, RZ ;  /* 0x0000001067007824 */ /* 0x000fe200078e00ff */
[----:B------:R-:W-:Y:S01]  /*7360*/  LEA.HI R110, R110, R3, RZ, 0x6 ;  /* 0x000000036e6e7211 */ /* 0x000fe200078f30ff */
[----:B------:R-:W-:Y:S01]  /*7370*/  IMAD.MOV.U32 R44, RZ, RZ, RZ ;  /* 0x000000ffff2c7224 */ /* 0x000fe200078e00ff */
[----:B------:R-:W-:Y:S01]  /*7380*/  LOP3.LUT R108, R108, R7, RZ, 0xfc, !PT ;  /* 0x000000076c6c7212 */ /* 0x000fe200078efcff */
[----:B------:R-:W-:Y:S01]  /*7390*/  IMAD.MOV.U32 R106, RZ, RZ, RZ ;  /* 0x000000ffff6a7224 */ /* 0x000fe200078e00ff */
[----:B------:R-:W3:Y:S01]  /*73a0*/  LDS R4, [UR43+0x3d0] ;  /* 0x0003d02bff047984 */ /* 0x000ee20008000800 */
[----:B------:R-:W4:Y:S01]  /*73b0*/  LDC R100, c[0x0][0xc20] ;  /* 0x00030800ff647b82 */ /* 0x000f220000000800 */
[----:B------:R-:W-:Y:S01]  /*73c0*/  LOP3.LUT R0, R0, 0x20, RZ, 0xc0, !PT ;  /* 0x0000002000007812 */ /* 0x000fe200078ec0ff */
[----:B------:R-:W-:Y:S01]  /*73d0*/  VIADD R107, R108, UR43 ;  /* 0x0000002b6c6b7c36 */ /* 0x000fe20008000000 */
[----:B------:R-:W-:Y:S01]  /*73e0*/  LOP3.LUT R46, R46, 0x600000, RZ, 0xc0, !PT ;  /* 0x006000002e2e7812 */ /* 0x000fe200078ec0ff */
[----:B------:R-:W-:Y:S01]  /*73f0*/  IMAD.U32 R111, RZ, RZ, UR4 ;  /* 0x00000004ff6f7e24 */ /* 0x000fe2000f8e00ff */
[----:B------:R-:W-:Y:S01]  /*7400*/  SHF.R.S32.HI R110, RZ, 0x6, R110 ;  /* 0x00000006ff6e7819 */ /* 0x000fe2000001146e */
[----:B------:R-:W1:Y:S01]  /*7410*/  LDCU.64 UR46, c[0x0][0x348] ;  /* 0x00006900ff2e77ac */ /* 0x000e620008000a00 */
[----:B------:R-:W-:Y:S01]  /*7420*/  IADD3 R107, PT, PT, -R0, 0x400, R107 ;  /* 0x00000400006b7810 */ /* 0x000fe20007ffe16b */
[----:B------:R-:W1:Y:S01]  /*7430*/  LDC R41, c[0x0][0xc30] ;  /* 0x00030c00ff297b82 */ /* 0x000e620000000800 */
[----:B------:R-:W1:Y:S01]  /*7440*/  LDCU.64 UR36, c[0x0][0x988] ;  /* 0x00013100ff2477ac */ /* 0x000e620008000a00 */
[----:B------:R-:W-:-:S06]  /*7450*/  UIADD3 UR42, UPT, UPT, UR43, 0x400, URZ ;  /* 0x000004002b2a7890 */ /* 0x000fcc000fffe0ff */
[----:B------:R-:W1:Y:S08]  /*7460*/  LDC R99, c[0x0][0x388] ;  /* 0x0000e200ff637b82 */ /* 0x000e700000000800 */
[----:B------:R-:W1:Y:S08]  /*7470*/  LDC R98, c[0x0][0x38c] ;  /* 0x0000e300ff627b82 */ /* 0x000e700000000800 */
[----:B------:R-:W1:Y:S01]  /*7480*/  LDC.64 R88, c[0x0][0xc10] ;  /* 0x00030400ff587b82 */ /* 0x000e620000000a00 */
[C---:B---3--:R-:W-:Y:S01]  /*7490*/  VIADD R5, R4.reuse, 0x40 ;  /* 0x0000004004057836 */ /* 0x048fe20000000000 */
[----:B------:R-:W-:-:S06]  /*74a0*/  LOP3.LUT R4, R4, 0xffff, RZ, 0xc0, !PT ;  /* 0x0000ffff04047812 */ /* 0x000fcc00078ec0ff */
[----:B------:R-:W3:Y:S01]  /*74b0*/  LDC.64 R38, c[0x0][0xc18] ;  /* 0x00030600ff267b82 */ /* 0x000ee20000000a00 */
[----:B------:R-:W-:-:S05]  /*74c0*/  LOP3.LUT R5, R5, 0xffff, RZ, 0xc0, !PT ;  /* 0x0000ffff05057812 */ /* 0x000fca00078ec0ff */
[----:B------:R1:W-:Y:S02]  /*74d0*/  STL.64 [R1], R4 ;  /* 0x0000000401007387 */ /* 0x0003e40000100a00 */
[----:B------:R-:W1:Y:S08]  /*74e0*/  LDC.64 R84, c[0x0][0x988] ;  /* 0x00026200ff547b82 */ /* 0x000e700000000a00 */
[----:B------:R-:W1:Y:S08]  /*74f0*/  LDC.64 R36, c[0x0][0xc28] ;  /* 0x00030a00ff247b82 */ /* 0x000e700000000a00 */
[----:B------:R-:W1:Y:S08]  /*7500*/  LDC.64 R86, c[0x0][0x990] ;  /* 0x00026400ff567b82 */ /* 0x000e700000000a00 */
[----:B------:R-:W1:Y:S08]  /*7510*/  LDC.64 R82, c[0x0][0x9b0] ;  /* 0x00026c00ff527b82 */ /* 0x000e700000000a00 */
[----:B------:R-:W1:Y:S08]  /*7520*/  LDC.64 R80, c[0x0][0x9a8] ;  /* 0x00026a00ff507b82 */ /* 0x000e700000000a00 */
[----:B--234-:R-:W1:Y:S02]  /*7530*/  LDC R102, c[0x0][0x374] ;  /* 0x0000dd00ff667b82 */ /* 0x01ce640000000800 */
.L_x_146:
[----:B------:R-:W-:Y:S04]  /*7540*/  SHF.L.U32 R3, R105, 0x1f, RZ ;  /* 0x0000001f69037819 */ /* 0x000fe800000006ff */
[----:B--2---:R-:W2:Y:S02]  /*7550*/  SYNCS.PHASECHK.TRANS64.TRYWAIT P0, [UR43+0x380], R3 ;  /* 0x00038003ff0075a7 */ /* 0x004ea4000800112b */
[----:B-12---:R-:W-:Y:S05]  /*7560*/  @!P0 BRA `(.L_x_129) ;  /* 0x0000003400e88947 */ /* 0x006fea0003800000 */
.L_x_276:
[----:B------:R-:W3:Y:S01]  /*7570*/  LDC.64 R12, c[0x0][0xc10] ;  /* 0x00030400ff0c7b82 */ /* 0x000ee20000000a00 */
[----:B------:R-:W4:Y:S01]  /*7580*/  LDS.128 R20, [UR43+0x3c0] ;  /* 0x0003c02bff147984 */ /* 0x000f220008000c00 */
[----:B------:R-:W-:Y:S01]  /*7590*/  UIADD3 UR4, UPT, UPT, UR43, 0x388, URZ ;  /* 0x000003882b047890 */ /* 0x000fe2000fffe0ff */
[----:B--2---:R-:W-:Y:S01]  /*75a0*/  IMAD R0, R44, 0x4, R1 ;  /* 0x000000042c007824 */ /* 0x004fe200078e0201 */
[----:B-1----:R-:W-:Y:S04]  /*75b0*/  ISETP.NE.AND P1, PT, R41, 0x1, PT ;  /* 0x000000012900780c */ /* 0x002fe80003f25270 */
[----:B------:R-:W1:Y:S01]  /*75c0*/  LDC.64 R10, c[0x0][0xc18] ;  /* 0x00030600ff0a7b82 */ /* 0x000e620000000a00 */
[----:B------:R-:W-:Y:S01]  /*75d0*/  UPRMT UR4, URZ, 0x654, UR4 ;  /* 0x00000654ff047896 */ /* 0x000fe20008000004 */
[----:B------:R-:W-:Y:S01]  /*75e0*/  ISETP.GE.AND P0, PT, R40, 0x1, PT ;  /* 0x000000012800780c */ /* 0x000fe20003f06270 */
[----:B------:R-:W-:Y:S01]  /*75f0*/  @!PT LDS RZ, [RZ] ;  /* 0x00000000fffff984 */ /* 0x000fe20000000800 */
[----:B------:R-:W-:Y:S01]  /*7600*/  @!PT LDS RZ, [RZ] ;  /* 0x00000000fffff984 */ /* 0x000fe20000000800 */
[----:B------:R-:W-:Y:S01]  /*7610*/  @!PT LDS RZ, [RZ] ;  /* 0x00000000fffff984 */ /* 0x000fe20000000800 */
[----:B------:R-:W-:Y:S01]  /*7620*/  @!PT LDS RZ, [RZ] ;  /* 0x00000000fffff984 */ /* 0x000fe20000000800 */
[----:B------:R2:W-:Y:S06]  /*7630*/  MEMBAR.ALL.CTA ;  /* 0x0000000000007992 */ /* 0x0005ec0000008000 */
[----:B--2---:R-:W2:Y:S01]  /*7640*/  FENCE.VIEW.ASYNC.S ;  /* 0x00000000000073c6 */ /* 0x004ea20000000000 */
[----:B------:R-:W1:Y:S08]  /*7650*/  @!P1 LDC R14, c[0x0][0xc20] ;  /* 0x00030800ff0e9b82 */ /* 0x000e700000000800 */
[----:B------:R-:W1:Y:S01]  /*7660*/  @!P1 LDC R9, c[0x0][0xc0c] ;  /* 0x00030300ff099b82 */ /* 0x000e620000000800 */
[----:B--2---:R-:W-:Y:S01]  /*7670*/  SYNCS.ARRIVE.TRANS64.RED.A1T0 RZ, [UR4], RZ ;  /* 0x000000ffffff79a7 */ /* 0x004fe20008100404 */
[----:B------:R2:W5:Y:S01]  /*7680*/  LDL R17, [R0] ;  /* 0x0000000000117983 */ /* 0x0005620000100800 */
[----:B----4-:R-:W-:Y:S04]  /*7690*/  LOP3.LUT P4, RZ, R22, 0x1, RZ, 0xc0, !PT ;  /* 0x0000000116ff7812 */ /* 0x010fe8000788c0ff */
[----:B------:R-:W-:Y:S09]  /*76a0*/  P2R R112, PR, RZ, 0x10 ;  /* 0x00000010ff707803 */ /* 0x000ff20000000000 */
[----:B------:R-:W-:Y:S02]  /*76b0*/  @P4 MOV R45, R20 ;  /* 0x00000014002d4202 */ /* 0x000fe40000000f00 */
[----:B------:R-:W-:Y:S01]  /*76c0*/  @P4 LOP3.LUT R43, R21, 0xffff, RZ, 0xc0, !PT ;  /* 0x0000ffff152b4812 */ /* 0x000fe200078ec0ff */
[----:B--23--:R-:W-:Y:S06]  /*76d0*/  @!P0 BRA `(.L_x_130) ;  /* 0x0000000000a48947 */ /* 0x00cfec0003800000 */
[----:B------:R-:W-:Y:S01]  /*76e0*/  IMAD.HI.U32 R19, R102, R39, RZ ;  /* 0x0000002766137227 */ /* 0x000fe200078e00ff */
[----:B------:R-:W-:Y:S02]  /*76f0*/  ISETP.NE.AND P0, PT, R38, 0x1, PT ;  /* 0x000000012600780c */ /* 0x000fe40003f05270 */
[----:B------:R-:W-:Y:S01]  /*7700*/  ISETP.NE.AND P2, PT, R40, 0x1, PT ;  /* 0x000000012800780c */ /* 0x000fe20003f45270 */
[----:B------:R-:W-:Y:S01]  /*7710*/  IMAD.HI.U32 R16, R101, R88, RZ ;  /* 0x0000005865107227 */ /* 0x000fe200078e00ff */
[----:B------:R-:W-:Y:S02]  /*7720*/  SHF.R.U32.HI R19, RZ, R100, R19 ;  /* 0x00000064ff137219 */ /* 0x000fe40000011613 */
[----:B------:R-:W-:Y:S01]  /*7730*/  ISETP.NE.AND P3, PT, R42, 0x1, PT ;  /* 0x000000012a00780c */ /* 0x000fe20003f65270 */
[----:B------:R-:W-:Y:S01]  /*7740*/  IMAD.HI.U32 R24, R45, R88, RZ ;  /* 0x000000582d187227 */ /* 0x000fe200078e00ff */
[----:B------:R-:W-:Y:S02]  /*7750*/  SHF.R.U32.HI R16, RZ, R89, R16 ;  /* 0x00000059ff107219 */ /* 0x000fe40000011610 */
[----:B------:R-:W-:Y:S01]  /*7760*/  SEL R3, R102, R19, !P0 ;  /* 0x0000001366037207 */ /* 0x000fe20004000000 */
[----:B------:R-:W-:Y:S01]  /*7770*/  IMAD.HI.U32 R19, R43, R39, RZ ;  /* 0x000000272b137227 */ /* 0x000fe200078e00ff */
[----:B------:R-:W-:Y:S02]  /*7780*/  SEL R7, R101, R16, !P3 ;  /* 0x0000001065077207 */ /* 0x000fe40005800000 */
[----:B------:R-:W-:Y:S01]  /*7790*/  SHF.R.U32.HI R24, RZ, R89, R24 ;  /* 0x00000059ff187219 */ /* 0x000fe20000011618 */
[-C--:B------:R-:W-:Y:S04]  /*77a0*/  IMAD.HI.U32 R16, R3, R36.reuse, RZ ;  /* 0x0000002403107227 */ /* 0x080fe800078e00ff */
[----:B------:R-:W-:Y:S01]  /*77b0*/  IMAD.HI.U32 R18, R7, R36, RZ ;  /* 0x0000002407127227 */ /* 0x000fe200078e00ff */
[-C--:B------:R-:W-:Y:S02]  /*77c0*/  @P2 SHF.R.U32.HI R3, RZ, R37.reuse, R16 ;  /* 0x00000025ff032219 */ /* 0x080fe40000011610 */
[----:B------:R-:W-:Y:S02]  /*77d0*/  SHF.R.U32.HI R16, RZ, R100, R19 ;  /* 0x00000064ff107219 */ /* 0x000fe40000011613 */
[----:B------:R-:W-:Y:S01]  /*77e0*/  @P2 SHF.R.U32.HI R7, RZ, R37, R18 ;  /* 0x00000025ff072219 */ /* 0x000fe20000011612 */
[C---:B------:R-:W-:Y:S01]  /*77f0*/  IMAD R2, R40.reuse, R3, RZ ;  /* 0x0000000328027224 */ /* 0x040fe200078e02ff */
[----:B------:R-:W-:Y:S02]  /*7800*/  SEL R5, R43, R16, !P0 ;  /* 0x000000102b057207 */ /* 0x000fe40004000000 */
[----:B------:R-:W-:Y:S01]  /*7810*/  SEL R3, R45, R24, !P3 ;  /* 0x000000182d037207 */ /* 0x000fe20005800000 */
[----:B------:R-:W-:Y:S01]  /*7820*/  IMAD R4, R40, R7, RZ ;  /* 0x0000000728047224 */ /* 0x000fe200078e02ff */
[C---:B------:R-:W-:Y:S01]  /*7830*/  ISETP.GE.AND P0, PT, R5.reuse, R2, PT ;  /* 0x000000020500720c */ /* 0x040fe20003f06270 */
[----:B------:R-:W-:Y:S03]  /*7840*/  IMAD.HI.U32 R6, R5, R36, RZ ;  /* 0x0000002405067227 */ /* 0x000fe600078e00ff */
[----:B------:R-:W-:Y:S01]  /*7850*/  ISETP.GE.OR P0, PT, R3, R4, P0 ;  /* 0x000000040300720c */ /* 0x000fe20000706670 */
[----:B------:R-:W-:Y:S01]  /*7860*/  IMAD.MOV R4, RZ, RZ, -R3 ;  /* 0x000000ffff047224 */ /* 0x000fe200078e0a03 */
[-C--:B------:R-:W-:Y:S03]  /*7870*/  SHF.R.U32.HI R6, RZ, R37.reuse, R6 ;  /* 0x00000025ff067219 */ /* 0x080fe60000011606 */
[----:B------:R-:W-:Y:S01]  /*7880*/  IMAD R45, R42, R4, R45 ;  /* 0x000000042a2d7224 */ /* 0x000fe200078e022d */
[----:B------:R-:W-:Y:S05]  /*7890*/  SEL R15, R5, R6, !P2 ;  /* 0x00000006050f7207 */ /* 0x000fea0005000000 */
[----:B------:R-:W-:Y:S02]  /*78a0*/  IMAD.MOV R6, RZ, RZ, -R15 ;  /* 0x000000ffff067224 */ /* 0x000fe400078e0a0f */
[C---:B------:R-:W-:Y:S04]  /*78b0*/  @!P0 IMAD.HI.U32 R2, R3.reuse, R36, RZ ;  /* 0x0000002403028227 */ /* 0x040fe800078e00ff */
[----:B------:R-:W-:Y:S01]  /*78c0*/  IMAD R6, R40, R6, R5 ;  /* 0x0000000628067224 */ /* 0x000fe200078e0205 */
[----:B------:R-:W-:Y:S04]  /*78d0*/  @!P0 SHF.R.U32.HI R2, RZ, R37, R2 ;  /* 0x00000025ff028219 */ /* 0x000fe80000011602 */
[----:B------:R-:W-:Y:S02]  /*78e0*/  @!P0 SEL R0, R3, R2, !P2 ;  /* 0x0000000203008207 */ /* 0x000fe40005000000 */
[----:B------:R-:W-:Y:S02]  /*78f0*/  IADD3 R2, PT, PT, -R5, RZ, RZ ;  /* 0x000000ff05027210 */ /* 0x000fe40007ffe1ff */
[----:B------:R-:W-:Y:S01]  /*7900*/  @!P0 IADD3 R8, PT, PT, R15, -R0, RZ ;  /* 0x800000000f088210 */ /* 0x000fe20007ffe0ff */
[----:B------:R-:W-:Y:S02]  /*7910*/  @!P0 IMAD R0, R7, R6, R0 ;  /* 0x0000000607008224 */ /* 0x000fe400078e0200 */
[----:B------:R-:W-:Y:S02]  /*7920*/  IMAD R43, R38, R2, R43 ;  /* 0x00000002262b7224 */ /* 0x000fe400078e022b */
[----:B------:R-:W-:Y:S02]  /*7930*/  @!P0 IMAD R5, R8, R40, R3 ;  /* 0x0000002808058224 */ /* 0x000fe400078e0203 */
[----:B------:R-:W-:Y:S04]  /*7940*/  @!P0 IMAD.MOV.U32 R3, RZ, RZ, R0 ;  /* 0x000000ffff038224 */ /* 0x000fe800078e0000 */
[----:B------:R-:W-:Y:S02]  /*7950*/  IMAD R45, R3, R42, R45 ;  /* 0x0000002a032d7224 */ /* 0x000fe400078e022d */
[----:B------:R-:W-:Y:S07]  /*7960*/  IMAD R43, R5, R38, R43 ;  /* 0x00000026052b7224 */ /* 0x000fee00078e022b */
.L_x_130:
[----:B-1----:R-:W-:Y:S01]  /*7970*/  @!P1 ISETP.NE.AND P0, PT, R10, 0x1, PT ;  /* 0x000000010a00980c */ /* 0x002fe20003f05270 */
[----:B------:R-:W-:Y:S01]  /*7980*/  @!P1 IMAD.HI.U32 R0, R45, R12, RZ ;  /* 0x0000000c2d009227 */ /* 0x000fe200078e00ff */
[----:B------:R-:W-:Y:S01]  /*7990*/  @!P1 ISETP.NE.AND P2, PT, R9, 0x1, PT ;  /* 0x000000010900980c */ /* 0x000fe20003f45270 */
[----:B------:R-:W-:Y:S01]  /*79a0*/  ULOP3.LUT UP0, URZ, UR42, 0x1b0, URZ, 0xc0, !UPT ;  /* 0x000001b02aff7892 */ /* 0x000fe2000f80c0ff */
[----:B------:R-:W-:Y:S01]  /*79b0*/  @P4 SHF.R.U32.HI R20, RZ, 0x10, R21 ;  /* 0x00000010ff144819 */ /* 0x000fe20000011615 */
[----:B------:R-:W-:Y:S01]  /*79c0*/  @!P1 IMAD.HI.U32 R3, R43, R11, RZ ;  /* 0x0000000b2b039227 */ /* 0x000fe200078e00ff */
[----:B------:R-:W-:Y:S02]  /*79d0*/  @!P1 SHF.R.U32.HI R0, RZ, R13, R0 ;  /* 0x0000000dff009219 */ /* 0x000fe40000011600 */
[----:B------:R-:W-:Y:S02]  /*79e0*/  @P4 R2UR UR44, R20 ;  /* 0x00000000142c42ca */ /* 0x000fe400000e0000 */
[----:B------:R-:W-:Y:S02]  /*79f0*/  @!P1 SHF.R.U32.HI R2, RZ, R14, R3 ;  /* 0x0000000eff029219 */ /* 0x000fe40000011603 */
[----:B------:R-:W-:Y:S02]  /*7a00*/  @!P1 SEL R3, R45, R0, !P2 ;  /* 0x000000002d039207 */ /* 0x000fe40005000000 */
[----:B------:R-:W-:Y:S05]  /*7a10*/  @!P1 SEL R2, R43, R2, !P0 ;  /* 0x000000022b029207 */ /* 0x000fea0004000000 */
[----:B------:R-:W-:Y:S02]  /*7a20*/  @!P1 IMAD.IADD R0, R2, 0x1, -R3 ;  /* 0x0000000102009824 */ /* 0x000fe400078e0a03 */
[----:B------:R-:W-:Y:S02]  /*7a30*/  @!P1 IMAD.IADD R2, R3, 0x1, -R2 ;  /* 0x0000000103029824 */ /* 0x000fe400078e0a02 */
[----:B------:R-:W-:Y:S02]  /*7a40*/  @!P1 IMAD R45, R0, R9, R45 ;  /* 0x00000009002d9224 */ /* 0x000fe400078e022d */
[----:B------:R-:W-:Y:S01]  /*7a50*/  @!P1 IMAD R43, R2, R10, R43 ;  /* 0x0000000a022b9224 */ /* 0x000fe200078e022b */
[----:B------:R-:W-:Y:S06]  /*7a60*/  BRA.U !UP0, `(.L_x_131) ;  /* 0x0000000108407547 */ /* 0x000fec000b800000 */
[----:B------:R-:W1:Y:S01]  /*7a70*/  LDCU.64 UR8, c[0x4][0x80] ;  /* 0x01001000ff0877ac */ /* 0x000e620008000a00 */
[----:B------:R-:W-:Y:S01]  /*7a80*/  MOV R3, 0x0 ;  /* 0x0000000000037802 */ /* 0x000fe20000000f00 */
[----:B------:R-:W-:Y:S02]  /*7a90*/  HFMA2 R12, -RZ, RZ, 0, 5.9604644775390625e-08 ;  /* 0x00000001ff0c7431 */ /* 0x000fe400000001ff */
[----:B------:R-:W-:Y:S02]  /*7aa0*/  IMAD.MOV.U32 R8, RZ, RZ, 0x70 ;  /* 0x00000070ff087424 */ /* 0x000fe400078e00ff */
[----:B------:R-:W-:Y:S01]  /*7ab0*/  IMAD.MOV.U32 R13, RZ, RZ, RZ ;  /* 0x000000ffff0d7224 */ /* 0x000fe200078e00ff */
[----:B------:R-:W2:Y:S01]  /*7ac0*/  LDCU.64 UR6, c[0x4][0x88] ;  /* 0x01001100ff0677ac */ /* 0x000ea20008000a00 */
[----:B------:R-:W3:Y:S01]  /*7ad0*/  LDC.64 R2, c[0x4][R3] ;  /* 0x0100000003027b82 */ /* 0x000ee20000000a00 */
[----:B------:R-:W4:Y:S01]  /*7ae0*/  LDCU.64 UR4, c[0x4][0x8] ;  /* 0x01000100ff0477ac */ /* 0x000f220008000a00 */
[----:B-1----:R-:W-:Y:S01]  /*7af0*/  MOV R5, UR9 ;  /* 0x0000000900057c02 */ /* 0x002fe20008000f00 */
[----:B------:R-:W-:Y:S01]  /*7b00*/  IMAD.U32 R4, RZ, RZ, UR8 ;  /* 0x00000008ff047e24 */ /* 0x000fe2000f8e00ff */
[----:B--2---:R-:W-:Y:S01]  /*7b10*/  MOV R7, UR7 ;  /* 0x0000000700077c02 */ /* 0x004fe20008000f00 */
[----:B------:R-:W-:Y:S01]  /*7b20*/  IMAD.U32 R6, RZ, RZ, UR6 ;  /* 0x00000006ff067e24 */ /* 0x000fe2000f8e00ff */
[----:B----4-:R-:W-:Y:S01]  /*7b30*/  MOV R11, UR5 ;  /* 0x00000005000b7c02 */ /* 0x010fe20008000f00 */
[----:B------:R-:W-:Y:S02]  /*7b40*/  IMAD.U32 R10, RZ, RZ, UR4 ;  /* 0x00000004ff0a7e24 */ /* 0x000fe4000f8e00ff */
[----:B------:R-:W-:Y:S07]  /*7b50*/  LEPC R20, `(.L_x_131) ;  /* 0x000000001014794e */ /* 0x000fee0000000000 */
[----:B---3-5:R-:W-:Y:S05]  /*7b60*/  CALL.ABS.NOINC R2 ;  /* 0x0000000002007343 */ /* 0x028fea0003c00000 */
.L_x_131:
[----:B------:R-:W-:Y:S01]  /*7b70*/  LOP3.LUT P0, RZ, R111, 0x1b0, RZ, 0xc0, !PT ;  /* 0x000001b06fff7812 */ /* 0x000fe2000780c0ff */
[----:B------:R-:W-:Y:S11]  /*7b80*/  BSSY.RECONVERGENT B6, `(.L_x_132) ;  /* 0x0000013000067945 */ /* 0x000ff60003800200 */
[----:B------:R-:W-:Y:S01]  /*7b90*/  @!UPT UIADD3 URZ, UPT, UPT, URZ, URZ, URZ ;  /* 0x000000fffffff290 */ /* 0x000fe2000fffe0ff */
[----:B------:R-:W-:Y:S05]  /*7ba0*/  @!P0 BRA `(.L_x_133) ;  /* 0x0000000000408947 */ /* 0x000fea0003800000 */
        /* <DEDUP_REMOVED lines=16> */
.L_x_133:
[----:B------:R-:W-:Y:S05]  /*7cb0*/  BSYNC.RECONVERGENT B6 ;  /* 0x0000000000067941 */ /* 0x000fea0003800200 */
.L_x_132:
[----:B------:R-:W-:Y:S01]  /*7cc0*/  ISETP.NE.U32.AND P3, PT, R86, RZ, PT ;  /* 0x000000ff5600720c */ /* 0x000fe20003f65070 */
[----:B------:R-:W-:Y:S01]  /*7cd0*/  UISETP.NE.AND UP1, UPT, UR41, URZ, UPT ;  /* 0x000000ff2900728c */ /* 0x000fe2000bf25270 */
[----:B------:R-:W-:Y:S02]  /*7ce0*/  ISETP.NE.U32.AND P4, PT, R82, RZ, PT ;  /* 0x000000ff5200720c */ /* 0x000fe40003f85070 */
[----:B------:R-:W-:Y:S02]  /*7cf0*/  ISETP.NE.AND.EX P3, PT, R87, RZ, PT, P3 ;  /* 0x000000ff5700720c */ /* 0x000fe40003f65330 */
[----:B------:R-:W-:Y:S02]  /*7d00*/  PLOP3.LUT P1, PT, PT, PT, PT, 0x8, 0x80 ;  /* 0x000000000080781c */ /* 0x000fe40003f2e170 */
[----:B------:R-:W-:Y:S02]  /*7d10*/  PLOP3.LUT P0, PT, PT, PT, UP1, 0x80, 0x8 ;  /* 0x000000000008781c */ /* 0x000fe40003f0f018 */
[----:B------:R-:W-:Y:S02]  /*7d20*/  ISETP.NE.AND.EX P4, PT, R83, RZ, PT, P4 ;  /* 0x000000ff5300720c */ /* 0x000fe40003f85340 */
[----:B------:R-:W1:Y:S09]  /*7d30*/  @UP1 LDCU.64 UR4, c[0x0][0x988] ;  /* 0x00013100ff0417ac */ /* 0x000e720008000a00 */
[----:B------:R-:W-:Y:S01]  /*7d40*/  @P0 PLOP3.LUT P1, PT, P3, PT, PT, 0x80, 0x8 ;  /* 0x000000000008081c */ /* 0x000fe20001f2f070 */
[----:B-1----:R-:W-:Y:S04]  /*7d50*/  @UP1 UISETP.NE.U32.AND UP0, UPT, UR4, URZ, UPT ;  /* 0x000000ff0400128c */ /* 0x002fe8000bf05070 */
[----:B------:R-:W-:Y:S04]  /*7d60*/  @UP1 UISETP.NE.AND.EX UP0, UPT, UR5, URZ, UPT, UP0 ;  /* 0x000000ff0500128c */ /* 0x000fe8000bf05300 */
[----:B------:R-:W-:Y:S01]  /*7d70*/  @UP1 USEL UR4, URZ, 0xffffffff, UP0 ;  /* 0xffffffffff041887 */ /* 0x000fe20008000000 */
[----:B------:R-:W-:Y:S11]  /*7d80*/  @!P3 BRA `(.L_x_134) ;  /* 0x00000000002cb947 */ /* 0x000ff60003800000 */
[----:B------:R-:W-:Y:S01]  /*7d90*/  ISETP.NE.U32.AND P2, PT, R84, RZ, PT ;  /* 0x000000ff5400720c */ /* 0x000fe20003f45070 */
[----:B------:R-:W-:Y:S03]  /*7da0*/  IMAD.MOV.U32 R96, RZ, RZ, 0x1 ;  /* 0x00000001ff607424 */ /* 0x000fe600078e00ff */
[----:B------:R-:W-:Y:S11]  /*7db0*/  ISETP.NE.AND.EX P2, PT, R85, RZ, PT, P2 ;  /* 0x000000ff5500720c */ /* 0x000ff60003f45320 */
[----:B------:R-:W-:Y:S02]  /*7dc0*/  @!UPT UIADD3 URZ, UPT, UPT, URZ, URZ, URZ ;  /* 0x000000fffffff290 */ /* 0x000fe4000fffe0ff */
[----:B------:R-:W1:Y:S01]  /*7dd0*/  @P2 LDC.64 R2, c[0x0][0x988] ;  /* 0x00026200ff022b82 */ /* 0x000e620000000a00 */
[----:B------:R-:W-:Y:S04]  /*7de0*/  @P2 IMAD R0, R86, UR45, RZ ;  /* 0x0000002d56002c24 */ /* 0x000fe8000f8e02ff */
[----:B-1----:R-:W-:Y:S04]  /*7df0*/  @P2 IMAD.WIDE R2, R0, 0x4, R2 ;  /* 0x0000000400022825 */ /* 0x002fe800078e0202 */
[----:B------:R-:W-:Y:S01]  /*7e00*/  HFMA2 R0, -RZ, RZ, 0, 5.9604644775390625e-08 ;  /* 0x00000001ff007431 */ /* 0x000fe200000001ff */
[----:B-----5:R1:W5:Y:S04]  /*7e10*/  @P2 LDG.E R49, desc[UR38][R2.64] ;  /* 0x0000002602312981 */ /* 0x020368000c1e1900 */
[----:B------:R-:W-:Y:S01]  /*7e20*/  @!P2 PRMT R96, R0, 0x7610, R96 ;  /* 0x000076100060a816 */ /* 0x000fe20000000060 */
[----:B-1----:R-:W2:Y:S06]  /*7e30*/  @!P2 LDC R49, c[0x0][0x980] ;  /* 0x00026000ff31ab82 */ /* 0x002eac0000000800 */
.L_x_134:
[----:B------:R-:W-:Y:S05]  /*7e40*/  @!P4 BRA `(.L_x_135) ;  /* 0x000000000020c947 */ /* 0x000fea0003800000 */
[----:B------:R-:W-:Y:S04]  /*7e50*/  ISETP.NE.U32.AND P2, PT, R80, RZ, PT ;  /* 0x000000ff5000720c */ /* 0x000fe80003f45070 */
[----:B------:R-:W-:Y:S11]  /*7e60*/  ISETP.NE.AND.EX P2, PT, R81, RZ, PT, P2 ;  /* 0x000000ff5100720c */ /* 0x000ff60003f45320 */
[----:B------:R-:W-:Y:S02]  /*7e70*/  @!UPT UIADD3 URZ, UPT, UPT, URZ, URZ, URZ ;  /* 0x000000fffffff290 */ /* 0x000fe4000fffe0ff */
[----:B------:R-:W1:Y:S01]  /*7e80*/  @P2 LDC.64 R2, c[0x0][0x9a8] ;  /* 0x00026a00ff022b82 */ /* 0x000e620000000a00 */
[----:B------:R-:W-:Y:S04]  /*7e90*/  @P2 IMAD R0, R82, UR45, RZ ;  /* 0x0000002d52002c24 */ /* 0x000fe8000f8e02ff */
[----:B-1----:R-:W-:Y:S05]  /*7ea0*/  @P2 IMAD.WIDE R2, R0, 0x4, R2 ;  /* 0x0000000400022825 */ /* 0x002fea00078e0202 */
[----:B-----5:R1:W5:Y:S02]  /*7eb0*/  @P2 LDG.E R47, desc[UR38][R2.64] ;  /* 0x00000026022f2981 */ /* 0x020364000c1e1900 */
[----:B-1----:R-:W3:Y:S02]  /*7ec0*/  @!P2 LDC R47, c[0x0][0x9a0] ;  /* 0x00026800ff2fab82 */ /* 0x002ee40000000800 */
.L_x_135:
[----:B--2--5:R-:W-:Y:S01]  /*7ed0*/  @P0 FSETP.NEU.AND P4, PT, R49, RZ, PT ;  /* 0x000000ff3100020b */ /* 0x024fe20003f8d000 */
[----:B------:R-:W-:Y:S01]  /*7ee0*/  IMAD.U32 R0, RZ, RZ, UR4 ;  /* 0x00000004ff007e24 */ /* 0x000fe2000f8e00ff */
[----:B------:R-:W-:Y:S01]  /*7ef0*/  @P0 LOP3.LUT P2, RZ, R96, 0xff, RZ, 0xc0, !PT ;  /* 0x000000ff60ff0812 */ /* 0x000fe2000784c0ff */
[----:B------:R-:W-:Y:S01]  /*7f00*/  BSSY B1, `(.L_x_136) ;  /* 0x0000034000017945 */ /* 0x000fe20003800000 */
[----:B------:R-:W-:Y:S01]  /*7f10*/  @P0 SEL R5, RZ, 0xffffffff, P4 ;  /* 0xffffffffff050807 */ /* 0x000fe20002000000 */
[----:B------:R-:W-:Y:S01]  /*7f20*/  IMAD.IADD R32, R46, 0x1, R17 ;  /* 0x000000012e207824 */ /* 0x000fe200078e0211 */
[----:B------:R-:W-:Y:S02]  /*7f30*/  LEA R92, R44, UR43, 0x3 ;  /* 0x0000002b2c5c7c11 */ /* 0x000fe4000f8e18ff */
[----:B------:R-:W-:Y:S02]  /*7f40*/  CS2R R54, SRZ ;  /* 0x0000000000367805 */ /* 0x000fe4000001ff00 */
[----:B------:R-:W-:Y:S02]  /*7f50*/  @P1 SEL R5, R0, R5, !P2 ;  /* 0x0000000500051207 */ /* 0x000fe40005000000 */
[----:B------:R-:W-:Y:S02]  /*7f60*/  CS2R R52, SRZ ;  /* 0x0000000000347805 */ /* 0x000fe4000001ff00 */
[----:B------:R-:W-:Y:S02]  /*7f70*/  SHF.L.U32 R3, R106, 0x1f, RZ ;  /* 0x0000001f6a037819 */ /* 0x000fe400000006ff */
[----:B------:R-:W-:Y:S02]  /*7f80*/  CS2R R58, SRZ ;  /* 0x00000000003a7805 */ /* 0x000fe4000001ff00 */
[----:B------:R-:W-:Y:S02]  /*7f90*/  @P0 LOP3.LUT R5, R5, 0x1, RZ, 0xc0, !PT ;  /* 0x0000000105050812 */ /* 0x000fe400078ec0ff */
[----:B------:R-:W-:Y:S02]  /*7fa0*/  CS2R R56, SRZ ;  /* 0x0000000000387805 */ /* 0x000fe4000001ff00 */
[----:B------:R-:W-:Y:S02]  /*7fb0*/  PLOP3.LUT P5, PT, PT, PT, PT, 0x8, 0x80 ;  /* 0x000000000080781c */ /* 0x000fe40003fae170 */
[----:B------:R-:W-:Y:S11]  /*7fc0*/  ISETP.NE.U32.OR P1, PT, R5, 0x1, !P0 ;  /* 0x000000010500780c */ /* 0x000ff60004725470 */
[----:B------:R-:W-:Y:S02]  /*7fd0*/  @!UPT UIADD3 URZ, UPT, UPT, URZ, URZ, URZ ;  /* 0x000000fffffff290 */ /* 0x000fe4000fffe0ff */
[----:B------:R-:W-:Y:S04]  /*7fe0*/  @P1 SHF.L.U32 R2, R104, 0x1f, RZ ;  /* 0x0000001f68021819 */ /* 0x000fe800000006ff */
[----:B------:R-:W1:Y:S01]  /*7ff0*/  @P1 SYNCS.PHASECHK.TRANS64.TRYWAIT P0, [UR43+0x360], R2 ;  /* 0x00036002ff0015a7 */ /* 0x000e62000800112b */
[----:B------:R2:W4:Y:S01]  /*8000*/  SYNCS.PHASECHK.TRANS64.TRYWAIT P4, [R92+URZ+0x390], R3 ;  /* 0x000390035c0075a7 */ /* 0x00052200080811ff */
[----:B-1----:R-:W-:Y:S01]  /*8010*/  @P1 PLOP3.LUT P5, PT, P0, PT, PT, 0x8, 0x80 ;  /* 0x000000000080181c */ /* 0x002fe200007ae170 */
[----:B------:R-:W-:Y:S01]  /*8020*/  @!UPT UIADD3 URZ, UPT, UPT, URZ, URZ, URZ ;  /* 0x000000fffffff290 */ /* 0x000fe2000fffe0ff */
[----:B--2-4-:R-:W-:Y:S11]  /*8030*/  @!P1 BRA `(.L_x_137) ;  /* 0x0000000000809947 */ /* 0x014ff60003800000 */
[----:B------:R-:W-:Y:S01]  /*8040*/  ISETP.NE.U32.AND P0, PT, RZ, UR36, PT ;  /* 0x00000024ff007c0c */ /* 0x000fe2000bf05070 */
[----:B------:R-:W-:Y:S01]  /*8050*/  BSSY B0, `(.L_x_138) ;  /* 0x0000012000007945 */ /* 0x000fe20003800000 */
[----:B------:R-:W-:Y:S02]  /*8060*/  FSETP.NEU.AND P2, PT, R49, RZ, PT ;  /* 0x000000ff3100720b */ /* 0x000fe40003f4d000 */
[----:B------:R-:W-:Y:S02]  /*8070*/  CS2R R58, SRZ ;  /* 0x00000000003a7805 */ /* 0x000fe4000001ff00 */
[----:B------:R-:W-:Y:S02]  /*8080*/  ISETP.NE.AND.EX P0, PT, RZ, UR37, PT, P0 ;  /* 0x00000025ff007c0c */ /* 0x000fe4000bf05300 */
[----:B------:R-:W-:Y:S02]  /*8090*/  CS2R R56, SRZ ;  /* 0x0000000000387805 */ /* 0x000fe4000001ff00 */
[----:B------:R-:W-:Y:S02]  /*80a0*/  LOP3.LUT P1, RZ, R96, 0xff, RZ, 0xc0, !PT ;  /* 0x000000ff60ff7812 */ /* 0x000fe4000782c0ff */
[----:B------:R-:W-:Y:S02]  /*80b0*/  CS2R R54, SRZ ;  /* 0x0000000000367805 */ /* 0x000fe4000001ff00 */
[----:B------:R-:W-:Y:S02]  /*80c0*/  SEL R0, RZ, 0xffffffff, P2 ;  /* 0xffffffffff007807 */ /* 0x000fe40001000000 */
[----:B------:R-:W-:Y:S02]  /*80d0*/  CS2R R52, SRZ ;  /* 0x0000000000347805 */ /* 0x000fe4000001ff00 */
[----:B------:R-:W-:Y:S04]  /*80e0*/  SEL R5, RZ, 0xffffffff, P0 ;  /* 0xffffffffff057807 */ /* 0x000fe80000000000 */
[----:B------:R-:W-:Y:S04]  /*80f0*/  @P3 SEL R0, R5, R0, !P1 ;  /* 0x0000000005003207 */ /* 0x000fe80004800000 */
[----:B------:R-:W-:Y:S04]  /*8100*/  LOP3.LUT R0, R0, 0x1, RZ, 0xc0, !PT ;  /* 0x0000000100007812 */ /* 0x000fe800078ec0ff */
[----:B------:R-:W-:Y:S01]  /*8110*/  ISETP.NE.U32.AND P0, PT, R0, 0x1, PT ;  /* 0x000000010000780c */ /* 0x000fe20003f05070 */
[----:B------:R-:W-:Y:S01]  /*8120*/  @!UPT UIADD3 URZ, UPT, UPT, URZ, URZ, URZ ;  /* 0x000000fffffff290 */ /* 0x000fe2000fffe0ff */
[----:B------:R-:W-:Y:S11]  /*8130*/  @!P5 BRA `(.L_x_139) ;  /* 0x00000000000cd947 */ /* 0x000ff60003800000 */
[----:B------:R-:W-:Y:S04]  /*8140*/  SHF.L.U32 R5, R104, 0x1f, RZ ;  /* 0x0000001f68057819 */ /* 0x000fe800000006ff */
[----:B------:R-:W1:Y:S02]  /*8150*/  SYNCS.PHASECHK.TRANS64.TRYWAIT P1, [UR43+0x360], R5 ;  /* 0x00036005ff0075a7 */ /* 0x000e64000802112b */
[----:B-1----:R-:W-:Y:S05]  /*8160*/  @!P1 BRA `(.L_x_140) ;  /* 0x0000002c00009947 */ /* 0x002fea0003800000 */
.L_x_139:
[----:B------:R-:W-:Y:S05]  /*8170*/  BSYNC B0 ;  /* 0x0000000000007941 */ /* 0x000fea0003800000 */
.L_x_138:
[----:B------:R2:W4:Y:S01]  /*8180*/  @P0 LDS.128 R56, [R108+UR43+0x400] ;  /* 0x0004002b6c380984 */ /* 0x0005220008000c00 */
[----:B------:R-:W-:Y:S01]  /*8190*/  UIADD3 UR4, UPT, UPT, UR43, 0x368, URZ ;  /* 0x000003682b047890 */ /* 0x000fe2000fffe0ff */
[----:B------:R-:W-:Y:S02]  /*81a0*/  LOP3.LUT R104, R104, 0x1, RZ, 0x3c, !PT ;  /* 0x0000000168687812 */ /* 0x000fe400078e3cff */
[----:B------:R2:W1:Y:S01]  /*81b0*/  @P0 LDS.128 R52, [R107+0x10] ;  /* 0x000010006b340984 */ /* 0x0004620000000c00 */
[----:B------:R-:W-:Y:S01]  /*81c0*/  UPRMT UR4, UR40, 0x654, UR4 ;  /* 0x0000065428047896 */ /* 0x000fe20008000004 */
[----:B------:R-:W-:Y:S01]  /*81d0*/  @!PT LDS RZ, [RZ] ;  /* 0x00000000fffff984 */ /* 0x000fe20000000800 */
[----:B------:R-:W-:Y:S01]  /*81e0*/  @!PT LDS RZ, [RZ] ;  /* 0x00000000fffff984 */ /* 0x000fe20000000800 */
[----:B------:R-:W-:Y:S01]  /*81f0*/  @!PT LDS RZ, [RZ] ;  /* 0x00000000fffff984 */ /* 0x000fe20000000800 */
[----:B------:R-:W-:Y:S01]  /*8200*/  @!PT LDS RZ, [RZ] ;  /* 0x00000000fffff984 */ /* 0x000fe20000000800 */
[----:B------:R5:W-:Y:S06]  /*8210*/  MEMBAR.ALL.CTA ;  /* 0x0000000000007992 */ /* 0x000bec0000008000 */
[----:B-----5:R-:W5:Y:S02]  /*8220*/  FENCE.VIEW.ASYNC.S ;  /* 0x00000000000073c6 */ /* 0x020f640000000000 */
[----:B-----5:R-:W-:Y:S03]  /*8230*/  SYNCS.ARRIVE.TRANS64.RED.A1T0 RZ, [UR4], RZ ;  /* 0x000000ffffff79a7 */ /* 0x020fe60008100404 */
.L_x_137:
[----:B------:R-:W-:Y:S05]  /*8240*/  BSYNC B1 ;  /* 0x0000000000017941 */ /* 0x000fea0003800000 */
.L_x_136:
[----:B-1----:R-:W-:Y:S04]  /*8250*/  SHF.R.U32.HI R0, RZ, 0x15, R32 ;  /* 0x00000015ff007819 */ /* 0x002fe80000011620 */
[----:B------:R-:W-:Y:S01]  /*8260*/  LOP3.LUT P0, RZ, R0, 0x3, R109, 0x48, !PT ;  /* 0x0000000300ff7812 */ /* 0x000fe2000780486d */
[----:B------:R-:W-:Y:S01]  /*8270*/  @!UPT UIADD3 URZ, UPT, UPT, URZ, URZ, URZ ;  /* 0x000000fffffff290 */ /* 0x000fe2000fffe0ff */
[----:B------:R-:W-:Y:S11]  /*8280*/  @P4 BRA `(.L_x_141) ;  /* 0x0000000000084947 */ /* 0x000ff60003800000 */
[----:B------:R-:W1:Y:S02]  /*8290*/  SYNCS.PHASECHK.TRANS64.TRYWAIT P1, [R92+URZ+0x390], R3 ;  /* 0x000390035c0075a7 */ /* 0x000e6400080211ff */
[----:B-1----:R-:W-:Y:S05]  /*82a0*/  @!P1 BRA `(.L_x_142) ;  /* 0x0000002800c89947 */ /* 0x002fea0003800000 */
.L_x_141:
[----:B------:R-:W-:Y:S05]  /*82b0*/  @!P0 BRA `(.L_x_143) ;  /* 0x0000000000408947 */ /* 0x000fea0003800000 */
[----:B------:R-:W1:Y:S01]  /*82c0*/  LDCU.64 UR8, c[0x4][0x70] ;  /* 0x01000e00ff0877ac */ /* 0x000e620008000a00 */
[----:B------:R-:W-:Y:S01]  /*82d0*/  MOV R3, 0x0 ;  /* 0x0000000000037802 */ /* 0x000fe20000000f00 */
[----:B------:R-:W-:Y:S02]  /*82e0*/  HFMA2 R12, -RZ, RZ, 0, 5.9604644775390625e-08 ;  /* 0x00000001ff0c7431 */ /* 0x000fe400000001ff */
[----:B------:R-:W-:Y:S02]  /*82f0*/  IMAD.MOV.U32 R8, RZ, RZ, 0x192 ;  /* 0x00000192ff087424 */ /* 0x000fe400078e00ff */
[----:B------:R-:W-:Y:S01]  /*8300*/  IMAD.MOV.U32 R13, RZ, RZ, RZ ;  /* 0x000000ffff0d7224 */ /* 0x000fe200078e00ff */
[----:B------:R-:W5:Y:S01]  /*8310*/  LDCU.64 UR6, c[0x4][0x78] ;  /* 0x01000f00ff0677ac */ /* 0x000f620008000a00 */
[----:B------:R-:W2:Y:S01]  /*8320*/  LDC.64 R2, c[0x4][R3] ;  /* 0x0100000003027b82 */ /* 0x000ea20000000a00 */
[----:B------:R-:W3:Y:S01]  /*8330*/  LDCU.64 UR4, c[0x4][0x10] ;  /* 0x01000200ff0477ac */ /* 0x000ee20008000a00 */
[----:B-1----:R-:W-:Y:S01]  /*8340*/  MOV R5, UR9 ;  /* 0x0000000900057c02 */ /* 0x002fe20008000f00 */
[----:B------:R-:W-:Y:S01]  /*8350*/  IMAD.U32 R4, RZ, RZ, UR8 ;  /* 0x00000008ff047e24 */ /* 0x000fe2000f8e00ff */
[----:B-----5:R-:W-:Y:S01]  /*8360*/  MOV R7, UR7 ;  /* 0x0000000700077c02 */ /* 0x020fe20008000f00 */
[----:B------:R-:W-:Y:S01]  /*8370*/  IMAD.U32 R6, RZ, RZ, UR6 ;  /* 0x00000006ff067e24 */ /* 0x000fe2000f8e00ff */
[----:B---3--:R-:W-:Y:S01]  /*8380*/  MOV R11, UR5 ;  /* 0x00000005000b7c02 */ /* 0x008fe20008000f00 */
[----:B------:R-:W-:Y:S02]  /*8390*/  IMAD.U32 R10, RZ, RZ, UR4 ;  /* 0x00000004ff0a7e24 */ /* 0x000fe4000f8e00ff */
[----:B------:R-:W-:Y:S07]  /*83a0*/  LEPC R20, `(.L_x_143) ;  /* 0x000000001014794e */ /* 0x000fee0000000000 */
[----:B--2-4-:R-:W-:Y:S05]  /*83b0*/  CALL.ABS.NOINC R2 ;  /* 0x0000000002007343 */ /* 0x014fea0003c00000 */
.L_x_143:
[----:B------:R-:W-:Y:S01]  /*83c0*/  LOP3.LUT P0, RZ, R103, 0x60, RZ, 0xc0, !PT ;  /* 0x0000006067ff7812 */ /* 0x000fe2000780c0ff */
[----:B------:R-:W-:Y:S05]  /*83d0*/  WARPSYNC.ALL ;  /* 0x0000000000007948 */ /* 0x000fea0003800000 */
[----:B------:R-:W-:Y:S01]  /*83e0*/  R2UR UR4, R32 ;  /* 0x00000000200472ca */ /* 0x000fe200000e0000 */
[----:B------:R-:W-:Y:S01]  /*83f0*/  BSSY.RECONVERGENT B0, `(.L_x_144) ;  /* 0x00000f9000007945 */ /* 0x000fe20003800200 */
[-C--:B----4-:R-:W-:Y:S02]  /*8400*/  F2FP.F16.E4M3.UNPACK_B R50, R56.reuse ;  /* 0x00000038ff32723e */ /* 0x090fe400020006ff */
[----:B------:R-:W-:Y:S02]  /*8410*/  F2FP.F16.E4M3.UNPACK_B R63, R56.H1 ;  /* 0x00000038ff3f723e */ /* 0x000fe400030006ff */
[-C--:B------:R-:W-:Y:S01]  /*8420*/  F2FP.F16.E4M3.UNPACK_B R56, R57.reuse ;  /* 0x00000039ff38723e */ /* 0x080fe200020006ff */
[--C-:B------:R-:W-:Y:S01]  /*8430*/  HADD2.F32 R48, -RZ, R50.reuse.H0_H0 ;  /* 0x20000032ff307230 */ /* 0x100fe20000004100 */
[----:B------:R-:W-:Y:S01]  /*8440*/  F2FP.F16.E4M3.UNPACK_B R57, R57.H1 ;  /* 0x00000039ff39723e */ /* 0x000fe200030006ff */
[----:B------:R-:W-:Y:S01]  /*8450*/  HADD2.F32 R50, -RZ, R50.H1_H1 ;  /* 0x30000032ff327230 */ /* 0x000fe20000004100 */
[-C--:B------:R-:W-:Y:S01]  /*8460*/  F2FP.F16.E4M3.UNPACK_B R66, R52.reuse ;  /* 0x00000034ff42723e */ /* 0x080fe200020006ff */
[--C-:B------:R-:W-:Y:S01]  /*8470*/  HADD2.F32 R51, -RZ, R63.reuse.H0_H0 ;  /* 0x2000003fff337230 */ /* 0x100fe20000004100 */
[----:B------:R-:W-:Y:S01]  /*8480*/  F2FP.F16.E4M3.UNPACK_B R68, R52.H1 ;  /* 0x00000034ff44723e */ /* 0x000fe200030006ff */
[----:B------:R-:W-:Y:S01]  /*8490*/  LDTM.16dp32bit_t0_t15.x32 R4, tmem[UR4] ;  /* 0x00000004000479ee */ /* 0x000fe20008a80000 */
[----:B------:R-:W3:Y:S01]  /*84a0*/  LDTM.16dp32bit_t16_t31.x32 R4, tmem[UR4+0x20] ;  /* 0x00002004000479ee */ /* 0x000ee20008aa0000 */
[----:B------:R-:W-:Y:S01]  /*84b0*/  NOP ;  /* 0x0000000000007918 */ /* 0x000fe20000000000 */
[----:B------:R-:W-:Y:S01]  /*84c0*/  R2UR UR5, R92 ;  /* 0x000000005c0572ca */ /* 0x000fe200000e0000 */
[--C-:B------:R-:W-:Y:S01]  /*84d0*/  HADD2.F32 R65, -RZ, R66.reuse.H0_H0 ;  /* 0x20000042ff417230 */ /* 0x100fe20000004100 */
[----:B------:R-:W-:Y:S01]  /*84e0*/  F2FP.F16.E4M3.UNPACK_B R61, R58 ;  /* 0x0000003aff3d723e */ /* 0x000fe200020006ff */
[----:B------:R-:W-:Y:S01]  /*84f0*/  HADD2.F32 R67, -RZ, R66.H1_H1 ;  /* 0x30000042ff437230 */ /* 0x000fe20000004100 */
[-C--:B------:R-:W-:Y:S01]  /*8500*/  F2FP.F16.E4M3.UNPACK_B R70, R53.reuse ;  /* 0x00000035ff46723e */ /* 0x080fe200020006ff */
[----:B------:R-:W-:Y:S01]  /*8510*/  HADD2.F32 R52, -RZ, R63.H1_H1 ;  /* 0x3000003fff347230 */ /* 0x000fe20000004100 */
[----:B------:R-:W-:Y:S01]  /*8520*/  F2FP.F16.E4M3.UNPACK_B R72, R53.H1 ;  /* 0x00000035ff48723e */ /* 0x000fe200030006ff */
[----:B------:R-:W-:Y:S01]  /*8530*/  HADD2.F32 R53, -RZ, R56.H0_H0 ;  /* 0x20000038ff357230 */ /* 0x000fe20000004100 */
[-C--:B------:R-:W-:Y:S01]  /*8540*/  F2FP.F16.E4M3.UNPACK_B R74, R54.reuse ;  /* 0x00000036ff4a723e */ /* 0x080fe200020006ff */
[----:B------:R-:W-:Y:S01]  /*8550*/  HADD2.F32 R69, -RZ, R70.H0_H0 ;  /* 0x20000046ff457230 */ /* 0x000fe20000004100 */
[----:B------:R-:W-:Y:S01]  /*8560*/  F2FP.F16.E4M3.UNPACK_B R76, R54.H1 ;  /* 0x00000036ff4c723e */ /* 0x000fe200030006ff */
[----:B------:R-:W-:Y:S01]  /*8570*/  HADD2.F32 R54, -RZ, R56.H1_H1 ;  /* 0x30000038ff367230 */ /* 0x000fe20000004100 */
[----:B------:R-:W-:Y:S01]  /*8580*/  F2FP.F16.E4M3.UNPACK_B R60, R58.H1 ;  /* 0x0000003aff3c723e */ /* 0x000fe200030006ff */
[----:B------:R-:W-:Y:S01]  /*8590*/  UIADD3 UR5, UPT, UPT, UR5, 0x3a0, URZ ;  /* 0x000003a005057890 */ /* 0x000fe2000fffe0ff */
[----:B------:R-:W-:Y:S01]  /*85a0*/  HADD2.F32 R58, -RZ, R61.H1_H1 ;  /* 0x3000003dff3a7230 */ /* 0x000fe20000004100 */
[----:B------:R-:W-:Y:S01]  /*85b0*/  F2FP.F16.E4M3.UNPACK_B R77, R55 ;  /* 0x00000037ff4d723e */ /* 0x000fe200020006ff */
[----:B------:R-:W-:Y:S01]  /*85c0*/  HADD2.F32 R70, -RZ, R70.H1_H1 ;  /* 0x30000046ff467230 */ /* 0x000fe20000004100 */
[----:B------:R-:W-:Y:S01]  /*85d0*/  UPRMT UR5, UR40, 0x654, UR5 ;  /* 0x0000065428057896 */ /* 0x000fe20008000005 */
[--C-:B------:R-:W-:Y:S01]  /*85e0*/  HADD2.F32 R73, -RZ, R74.reuse.H0_H0 ;  /* 0x2000004aff497230 */ /* 0x100fe20000004100 */
[----:B------:R-:W-:Y:S01]  /*85f0*/  F2FP.F16.E4M3.UNPACK_B R62, R59 ;  /* 0x0000003bff3e723e */ /* 0x000fe200020006ff */
[----:B------:R-:W-:Y:S01]  /*8600*/  HADD2.F32 R74, -RZ, R74.H1_H1 ;  /* 0x3000004aff4a7230 */ /* 0x000fe20000004100 */
[----:B------:R-:W-:Y:S01]  /*8610*/  F2FP.F16.E4M3.UNPACK_B R78, R55.H1 ;  /* 0x00000037ff4e723e */ /* 0x000fe200030006ff */
[C---:B---3--:R-:W-:Y:S01]  /*8620*/  FMUL R4, R47.reuse, R4 ;  /* 0x000000042f047220 */ /* 0x048fe20000400000 */
[C---:B------:R-:W-:Y:S01]  /*8630*/  FMUL R5, R47.reuse, R5 ;  /* 0x000000052f057220 */ /* 0x040fe20000400000 */
[C---:B------:R-:W-:Y:S01]  /*8640*/  FMUL R8, R47.reuse, R8 ;  /* 0x000000082f087220 */ /* 0x040fe20000400000 */
[----:B------:R-:W-:Y:S01]  /*8650*/  FMUL R9, R47, R9 ;  /* 0x000000092f097220 */ /* 0x000fe20000400000 */
[----:B------:R-:W-:Y:S01]  /*8660*/  SYNCS.ARRIVE.TRANS64.RED.A1T0 RZ, [UR5], RZ ;  /* 0x000000ffffff79a7 */ /* 0x000fe20008100405 */
[C---:B------:R-:W-:Y:S01]  /*8670*/  FFMA R4, R49.reuse, R48, R4 ;  /* 0x0000003031047223 */ /* 0x040fe20000000004 */
[----:B------:R-:W-:Y:S01]  /*8680*/  FFMA R5, R49, R50, R5 ;  /* 0x0000003231057223 */ /* 0x000fe20000000005 */
[C---:B------:R-:W-:Y:S01]  /*8690*/  FMUL R12, R47.reuse, R12 ;  /* 0x0000000c2f0c7220 */ /* 0x040fe20000400000 */
        /* <DEDUP_REMOVED lines=9> */
[----:B------:R-:W-:Y:S02]  /*8730*/  HADD2.F32 R48, -RZ, R77.H1_H1 ;  /* 0x3000004dff307230 */ /* 0x000fe40000004100 */
[C---:B------:R-:W-:Y:S01]  /*8740*/  FMUL R28, R47.reuse, R32 ;  /* 0x000000202f1c7220 */ /* 0x040fe20000400000 */
[C---:B------:R-:W-:Y:S01]  /*8750*/  FMUL R29, R47.reuse, R33 ;  /* 0x000000212f1d7220 */ /* 0x040fe20000400000 */
[C---:B------:R-:W-:Y:S01]  /*8760*/  FMUL R6, R47.reuse, R6 ;  /* 0x000000062f067220 */ /* 0x040fe20000400000 */
[C---:B------:R-:W-:Y:S01]  /*8770*/  FMUL R7, R47.reuse, R7 ;  /* 0x000000072f077220 */ /* 0x040fe20000400000 */
[--C-:B------:R-:W-:Y:S02]  /*8780*/  HADD2.F32 R55, -RZ, R57.reuse.H0_H0 ;  /* 0x20000039ff377230 */ /* 0x100fe40000004100 */
[----:B------:R-:W-:Y:S01]  /*8790*/  FMUL R10, R47, R10 ;  /* 0x0000000a2f0a7220 */ /* 0x000fe20000400000 */
[C---:B------:R-:W-:Y:S01]  /*87a0*/  FFMA R6, R49.reuse, R51, R6 ;  /* 0x0000003331067223 */ /* 0x040fe20000000006 */
[----:B------:R-:W-:Y:S02]  /*87b0*/  HADD2.F32 R56, -RZ, R57.H1_H1 ;  /* 0x30000039ff387230 */ /* 0x000fe40000004100 */
[C---:B------:R-:W-:Y:S01]  /*87c0*/  FFMA R7, R49.reuse, R52, R7 ;  /* 0x0000003431077223 */ /* 0x040fe20000000007 */
[C---:B------:R-:W-:Y:S01]  /*87d0*/  FFMA R8, R49.reuse, R53, R8 ;  /* 0x0000003531087223 */ /* 0x040fe20000000008 */
[C---:B------:R-:W-:Y:S01]  /*87e0*/  FFMA R9, R49.reuse, R54, R9 ;  /* 0x0000003631097223 */ /* 0x040fe20000000009 */
[----:B------:R-:W-:Y:S02]  /*87f0*/  HADD2.F32 R57, -RZ, R61.H0_H0 ;  /* 0x2000003dff397230 */ /* 0x000fe40000004100 */
[----:B------:R-:W-:Y:S01]  /*8800*/  FFMA R10, R49, R55, R10 ;  /* 0x00000037310a7223 */ /* 0x000fe2000000000a */
[----:B------:R-:W-:Y:S01]  /*8810*/  F2FP.SATFINITE.E4M3.F32.PACK_AB_MERGE_C R92, R7, R6, RZ ;  /* 0x00000006075c723e */ /* 0x000fe200048070ff */
[----:B------:R-:W-:Y:S02]  /*8820*/  HADD2.F32 R61, -RZ, R62.H0_H0 ;  /* 0x2000003eff3d7230 */ /* 0x000fe40000004100 */
[----:B------:R-:W-:Y:S01]  /*8830*/  FMUL R11, R47, R11 ;  /* 0x0000000b2f0b7220 */ /* 0x000fe20000400000 */
[----:B------:R-:W-:Y:S01]  /*8840*/  F2FP.F16.E4M3.UNPACK_B R64, R59.H1 ;  /* 0x0000003bff40723e */ /* 0x000fe200030006ff */
[----:B------:R-:W-:Y:S01]  /*8850*/  HADD2.F32 R59, -RZ, R60.H0_H0 ;  /* 0x2000003cff3b7230 */ /* 0x000fe20000004100 */
[----:B------:R-:W-:Y:S01]  /*8860*/  F2FP.SATFINITE.E4M3.F32.PACK_AB_MERGE_C R92, R5, R4, R92 ;  /* 0x00000004055c723e */ /* 0x000fe2000480705c */
[C---:B------:R-:W-:Y:S01]  /*8870*/  FFMA R11, R49.reuse, R56, R11 ;  /* 0x00000038310b7223 */ /* 0x040fe2000000000b */
[C---:B------:R-:W-:Y:S01]  /*8880*/  FFMA R12, R49.reuse, R57, R12 ;  /* 0x00000039310c7223 */ /* 0x040fe2000000000c */
[----:B------:R-:W-:Y:S01]  /*8890*/  FFMA R13, R49, R58, R13 ;  /* 0x0000003a310d7223 */ /* 0x000fe2000000000d */
[----:B------:R-:W-:Y:S02]  /*88a0*/  HADD2.F32 R62, -RZ, R62.H1_H1 ;  /* 0x3000003eff3e7230 */ /* 0x000fe40000004100 */
[----:B------:R-:W-:Y:S01]  /*88b0*/  FMUL R14, R47, R14 ;  /* 0x0000000e2f0e7220 */ /* 0x000fe20000400000 */
[----:B------:R-:W-:Y:S01]  /*88c0*/  HADD2.F32 R60, -RZ, R60.H1_H1 ;  /* 0x3000003cff3c7230 */ /* 0x000fe20000004100 */
[----:B------:R-:W-:Y:S01]  /*88d0*/  F2FP.SATFINITE.E4M3.F32.PACK_AB_MERGE_C R93, R11, R10, RZ ;  /* 0x0000000a0b5d723e */ /* 0x000fe200048070ff */
[----:B------:R-:W-:Y:S02]  /*88e0*/  HADD2.F32 R51, -RZ, R77.H0_H0 ;  /* 0x2000004dff337230 */ /* 0x000fe40000004100 */
[----:B------:R-:W-:Y:S01]  /*88f0*/  FFMA R14, R49, R59, R14 ;  /* 0x0000003b310e7223 */ /* 0x000fe2000000000e */
[----:B------:R-:W-:Y:S01]  /*8900*/  FMUL R15, R47, R15 ;  /* 0x0000000f2f0f7220 */ /* 0x000fe20000400000 */
[--C-:B------:R-:W-:Y:S01]  /*8910*/  HADD2.F32 R63, -RZ, R64.reuse.H0_H0 ;  /* 0x20000040ff3f7230 */ /* 0x100fe20000004100 */
[----:B------:R-:W-:Y:S01]  /*8920*/  F2FP.SATFINITE.E4M3.F32.PACK_AB_MERGE_C R93, R9, R8, R93 ;  /* 0x00000008095d723e */ /* 0x000fe2000480705d */
[----:B------:R-:W-:Y:S02]  /*8930*/  HADD2.F32 R64, -RZ, R64.H1_H1 ;  /* 0x30000040ff407230 */ /* 0x000fe40000004100 */
[C---:B------:R-:W-:Y:S01]  /*8940*/  FFMA R15, R49.reuse, R60, R15 ;  /* 0x0000003c310f7223 */ /* 0x040fe2000000000f */
[C---:B------:R-:W-:Y:S01]  /*8950*/  FFMA R16, R49.reuse, R61, R16 ;  /* 0x0000003d31107223 */ /* 0x040fe20000000010 */
[----:B------:R-:W-:Y:S01]  /*8960*/  FFMA R17, R49, R62, R17 ;  /* 0x0000003e31117223 */ /* 0x000fe20000000011 */
[C---:B------:R-:W-:Y:S01]  /*8970*/  FMUL R18, R47.reuse, R18 ;  /* 0x000000122f127220 */ /* 0x040fe20000400000 */
[C---:B------:R-:W-:Y:S01]  /*8980*/  FMUL R19, R47.reuse, R19 ;  /* 0x000000132f137220 */ /* 0x040fe20000400000 */
[--C-:B------:R-:W-:Y:S02]  /*8990*/  HADD2.F32 R66, -RZ, R68.reuse.H0_H0 ;  /* 0x20000044ff427230 */ /* 0x100fe40000004100 */
[----:B------:R-:W-:Y:S01]  /*89a0*/  FMUL R3, R47, R22 ;  /* 0x000000162f037220 */ /* 0x000fe20000400000 */
[C---:B------:R-:W-:Y:S01]  /*89b0*/  FFMA R18, R49.reuse, R63, R18 ;  /* 0x0000003f31127223 */ /* 0x040fe20000000012 */
[----:B------:R-:W-:Y:S02]  /*89c0*/  HADD2.F32 R68, -RZ, R68.H1_H1 ;  /* 0x30000044ff447230 */ /* 0x000fe40000004100 */
[----:B------:R-:W-:Y:S01]  /*89d0*/  FFMA R19, R49, R64, R19 ;  /* 0x0000004031137223 */ /* 0x000fe20000000013 */
[----:B------:R-:W-:Y:S01]  /*89e0*/  FMUL R23, R47, R23 ;  /* 0x000000172f177220 */ /* 0x000fe20000400000 */
[C---:B------:R-:W-:Y:S01]  /*89f0*/  FFMA R0, R49.reuse, R65, R0 ;  /* 0x0000004131007223 */ /* 0x040fe20000000000 */
[C---:B------:R-:W-:Y:S01]  /*8a00*/  FFMA R2, R49.reuse, R67, R2 ;  /* 0x0000004331027223 */ /* 0x040fe20000000002 */
[--C-:B------:R-:W-:Y:S02]  /*8a10*/  HADD2.F32 R71, -RZ, R72.reuse.H0_H0 ;  /* 0x20000048ff477230 */ /* 0x100fe40000004100 */
[----:B------:R-:W-:Y:S01]  /*8a20*/  FFMA R3, R49, R66, R3 ;  /* 0x0000004231037223 */ /* 0x000fe20000000003 */
[----:B------:R-:W-:Y:S02]  /*8a30*/  HADD2.F32 R72, -RZ, R72.H1_H1 ;  /* 0x30000048ff487230 */ /* 0x000fe40000004100 */
[----:B------:R-:W-:Y:S01]  /*8a40*/  FMUL R22, R47, R26 ;  /* 0x0000001a2f167220 */ /* 0x000fe20000400000 */
        /* <DEDUP_REMOVED lines=18> */
[----:B------:R-:W-:Y:S01]  /*8b70*/  F2FP.SATFINITE.E4M3.F32.PACK_AB_MERGE_C R94, R15, R14, RZ ;  /* 0x0000000e0f5e723e */ /* 0x000fe200048070ff */
[----:B------:R-:W-:Y:S01]  /*8b80*/  FFMA R28, R49, R51, R28 ;  /* 0x00000033311c7223 */ /* 0x000fe2000000001c */
[----:B------:R-:W-:Y:S01]  /*8b90*/  F2FP.SATFINITE.E4M3.F32.PACK_AB_MERGE_C R95, R19, R18, RZ ;  /* 0x00000012135f723e */ /* 0x000fe200048070ff */
[C---:B------:R-:W-:Y:S01]  /*8ba0*/  FFMA R29, R49.reuse, R48, R29 ;  /* 0x00000030311d7223 */ /* 0x040fe2000000001d */
[C---:B------:R-:W-:Y:S01]  /*8bb0*/  FFMA R30, R49.reuse, R77, R30 ;  /* 0x0000004d311e7223 */ /* 0x040fe2000000001e */
[----:B------:R-:W-:Y:S01]  /*8bc0*/  FFMA R35, R49, R50, R35 ;  /* 0x0000003231237223 */ /* 0x000fe20000000023 */
[----:B------:R-:W-:Y:S02]  /*8bd0*/  F2FP.SATFINITE.E4M3.F32.PACK_AB_MERGE_C R94, R13, R12, R94 ;  /* 0x0000000c0d5e723e */ /* 0x000fe4000480705e */
[----:B------:R-:W-:Y:S02]  /*8be0*/  F2FP.SATFINITE.E4M3.F32.PACK_AB_MERGE_C R95, R17, R16, R95 ;  /* 0x00000010115f723e */ /* 0x000fe4000480705f */
[----:B------:R-:W-:Y:S02]  /*8bf0*/  F2FP.SATFINITE.E4M3.F32.PACK_AB_MERGE_C R113, R23, R3, RZ ;  /* 0x000000031771723e */ /* 0x000fe400048070ff */
[----:B------:R-:W-:Y:S01]  /*8c00*/  F2FP.SATFINITE.E4M3.F32.PACK_AB_MERGE_C R117, R27, R22, RZ ;  /* 0x000000161b75723e */ /* 0x000fe200048070ff */
[----:B------:R1:W-:Y:S01]  /*8c10*/  STS.128 [R108+UR43+0x1400], R92 ;  /* 0x0014005c6c007988 */ /* 0x0003e20008000c2b */
[----:B------:R-:W-:Y:S02]  /*8c20*/  F2FP.SATFINITE.E4M3.F32.PACK_AB_MERGE_C R114, R31, R26, RZ ;  /* 0x0000001a1f72723e */ /* 0x000fe400048070ff */
[----:B------:R-:W-:Y:S02]  /*8c30*/  F2FP.SATFINITE.E4M3.F32.PACK_AB_MERGE_C R115, R35, R30, RZ ;  /* 0x0000001e2373723e */ /* 0x000fe400048070ff */
[----:B------:R-:W-:Y:S02]  /*8c40*/  F2FP.SATFINITE.E4M3.F32.PACK_AB_MERGE_C R116, R2, R0, R113 ;  /* 0x000000000274723e */ /* 0x000fe40004807071 */
[----:B------:R-:W-:Y:S02]  /*8c50*/  F2FP.SATFINITE.E4M3.F32.PACK_AB_MERGE_C R117, R21, R20, R117 ;  /* 0x000000141575723e */ /* 0x000fe40004807075 */
[----:B------:R-:W-:Y:S02]  /*8c60*/  F2FP.SATFINITE.E4M3.F32.PACK_AB_MERGE_C R118, R25, R24, R114 ;  /* 0x000000181976723e */ /* 0x000fe40004807072 */
[----:B------:R-:W-:Y:S02]  /*8c70*/  F2FP.SATFINITE.E4M3.F32.PACK_AB_MERGE_C R119, R29, R28, R115 ;  /* 0x0000001c1d77723e */ /* 0x000fe40004807073 */
[----:B------:R-:W-:Y:S03]  /*8c80*/  IADD3 R113, PT, PT, R44, 0x1, RZ ;  /* 0x000000012c717810 */ /* 0x000fe60007ffe0ff */
[----:B------:R1:W-:Y:S01]  /*8c90*/  STS.128 [R107+0x1010], R116 ;  /* 0x001010746b007388 */ /* 0x0003e20000000c00 */
[----:B------:R-:W-:Y:S01]  /*8ca0*/  @!PT LDS RZ, [RZ] ;  /* 0x00000000fffff984 */ /* 0x000fe20000000800 */
[----:B------:R-:W-:Y:S01]  /*8cb0*/  @!PT LDS RZ, [RZ] ;  /* 0x00000000fffff984 */ /* 0x000fe20000000800 */
[----:B------:R-:W-:Y:S01]  /*8cc0*/  @!PT LDS RZ, [RZ] ;  /* 0x00000000fffff984 */ /* 0x000fe20000000800 */
[----:B------:R-:W-:Y:S01]  /*8cd0*/  @!PT LDS RZ, [RZ] ;  /* 0x00000000fffff984 */ /* 0x000fe20000000800 */
[----:B------:R3:W-:Y:S07]  /*8ce0*/  MEMBAR.ALL.CTA ;  /* 0x0000000000007992 */ /* 0x0007ee0000008000 */
[----:B---3--:R-:W3:Y:S02]  /*8cf0*/  FENCE.VIEW.ASYNC.S ;  /* 0x00000000000073c6 */ /* 0x008ee40000000000 */
[----:B---3--:R-:W-:Y:S06]  /*8d00*/  BAR.SYNC.DEFER_BLOCKING 0x1, 0x80 ;  /* 0x0042000000007b1d */ /* 0x008fec0000010000 */
[----:B------:R-:W-:Y:S05]  /*8d10*/  @P0 BRA `(.L_x_145) ;  /* 0x0000000400980947 */ /* 0x000fea0003800000 */
[-C--:B------:R-:W-:Y:S01]  /*8d20*/  IABS R2, R110.reuse ;  /* 0x0000006e00027213 */ /* 0x080fe20000000000 */
[----:B------:R-:W-:Y:S01]  /*8d30*/  UIADD3 UR8, UPT, UPT, UR43, 0x1400, URZ ;  /* 0x000014002b087890 */ /* 0x000fe2000fffe0ff */
[----:B------:R-:W-:Y:S02]  /*8d40*/  IABS R5, R99 ;  /* 0x0000006300057213 */ /* 0x000fe40000000000 */
[----:B------:R-:W3:Y:S01]  /*8d50*/  I2F.RP R0, R2 ;  /* 0x0000000200007306 */ /* 0x000ee20000209400 */
[----:B------:R-:W-:Y:S02]  /*8d60*/  IABS R6, R91 ;  /* 0x0000005b00067213 */ /* 0x000fe40000000000 */
[----:B------:R-:W-:Y:S01]  /*8d70*/  IMAD.U32 R111, RZ, RZ, UR8 ;  /* 0x00000008ff6f7e24 */ /* 0x000fe2000f8e00ff */
[----:B------:R-:W-:Y:S02]  /*8d80*/  IABS R3, R110 ;  /* 0x0000006e00037213 */ /* 0x000fe40000000000 */
[----:B------:R-:W-:Y:S02]  /*8d90*/  R2UR UR10, R97 ;  /* 0x00000000610a72ca */ /* 0x000fe400000e0000 */
[----:B------:R-:W-:Y:S01]  /*8da0*/  R2UR UR8, R111 ;  /* 0x000000006f0872ca */ /* 0x000fe200000e0000 */
[----:B------:R-:W-:Y:S01]  /*8db0*/  IMAD.MOV R3, RZ, RZ, -R3 ;  /* 0x000000ffff037224 */ /* 0x000fe200078e0a03 */
[----:B------:R-:W-:Y:S02]  /*8dc0*/  R2UR UR7, R99 ;  /* 0x00000000630772ca */ /* 0x000fe400000e0000 */
[----:B------:R-:W-:Y:S01]  /*8dd0*/  R2UR UR5, R98 ;  /* 0x00000000620572ca */ /* 0x000fe200000e0000 */
[----:B---3--:R-:W3:Y:S06]  /*8de0*/  MUFU.RCP R0, R0 ;  /* 0x0000000000007308 */ /* 0x008eec0000001000 */
[----:B------:R-:W-:Y:S01]  /*8df0*/  USHF.L.U32 UR10, UR10, 0x6, URZ ;  /* 0x000000060a0a7899 */ /* 0x000fe200080006ff */
[----:B---3--:R-:W-:Y:S03]  /*8e00*/  VIADD R8, R0, 0xffffffe ;  /* 0x0ffffffe00087836 */ /* 0x008fe60000000000 */
[----:B------:R-:W3:Y:S10]  /*8e10*/  I2F.RP R0, R5 ;  /* 0x0000000500007306 */ /* 0x000ef40000209400 */
[----:B------:R-:W4:Y:S10]  /*8e20*/  F2I.FTZ.U32.TRUNC.NTZ R9, R8 ;  /* 0x0000000800097305 */ /* 0x000f34000021f000 */
[----:B---3--:R-:W3:Y:S01]  /*8e30*/  MUFU.RCP R0, R0 ;  /* 0x0000000000007308 */ /* 0x008ee20000001000 */
[--C-:B----4-:R-:W-:Y:S02]  /*8e40*/  IMAD.MOV R7, RZ, RZ, -R9.reuse ;  /* 0x000000ffff077224 */ /* 0x110fe400078e0a09 */
[----:B------:R-:W-:Y:S02]  /*8e50*/  IMAD.MOV.U32 R8, RZ, RZ, RZ ;  /* 0x000000ffff087224 */ /* 0x000fe400078e00ff */
[----:B------:R-:W-:Y:S04]  /*8e60*/  IMAD R7, R7, R2, RZ ;  /* 0x0000000207077224 */ /* 0x000fe800078e02ff */
[----:B------:R-:W-:Y:S06]  /*8e70*/  IMAD.HI.U32 R7, R9, R7, R8 ;  /* 0x0000000709077227 */ /* 0x000fec00078e0008 */
[----:B------:R-:W-:Y:S04]  /*8e80*/  IMAD.HI.U32 R4, R7, R6, RZ ;  /* 0x0000000607047227 */ /* 0x000fe800078e00ff */
[----:B------:R-:W-:Y:S02]  /*8e90*/  IMAD R6, R4, R3, R6 ;  /* 0x0000000304067224 */ /* 0x000fe400078e0206 */
[----:B---3--:R-:W-:Y:S01]  /*8ea0*/  VIADD R7, R0, 0xffffffe ;  /* 0x0ffffffe00077836 */ /* 0x008fe20000000000 */
[----:B------:R-:W-:Y:S02]  /*8eb0*/  IABS R0, R98 ;  /* 0x0000006200007213 */ /* 0x000fe40000000000 */
[----:B------:R-:W-:Y:S02]  /*8ec0*/  ISETP.GT.U32.AND P0, PT, R2, R6, PT ;  /* 0x000000060200720c */ /* 0x000fe40003f04070 */
[----:B------:R-:W3:Y:S10]  /*8ed0*/  I2F.RP R8, R0 ;  /* 0x0000000000087306 */ /* 0x000ef40000209400 */
[----:B------:R-:W4:Y:S01]  /*8ee0*/  F2I.FTZ.U32.TRUNC.NTZ R7, R7 ;  /* 0x0000000700077305 */ /* 0x000f22000021f000 */
[----:B------:R-:W-:Y:S02]  /*8ef0*/  @!P0 IMAD.IADD R6, R6, 0x1, -R2 ;  /* 0x0000000106068824 */ /* 0x000fe400078e0a02 */
[----:B------:R-:W-:Y:S01]  /*8f00*/  @!P0 VIADD R4, R4, 0x1 ;  /* 0x0000000104048836 */ /* 0x000fe20000000000 */
[----:B------:R-:W-:Y:S02]  /*8f10*/  ISETP.NE.AND P0, PT, R110, RZ, PT ;  /* 0x000000ff6e00720c */ /* 0x000fe40003f05270 */
[----:B------:R-:W-:Y:S01]  /*8f20*/  ISETP.GE.U32.AND P2, PT, R6, R2, PT ;  /* 0x000000020600720c */ /* 0x000fe20003f46070 */
[----:B------:R-:W-:Y:S01]  /*8f30*/  IMAD.MOV.U32 R6, RZ, RZ, RZ ;  /* 0x000000ffff067224 */ /* 0x000fe200078e00ff */
[-C--:B------:R-:W-:Y:S02]  /*8f40*/  LOP3.LUT R2, R91, R110.reuse, RZ, 0x3c, !PT ;  /* 0x0000006e5b027212 */ /* 0x080fe400078e3cff */
[----:B---3--:R-:W3:Y:S02]  /*8f50*/  MUFU.RCP R8, R8 ;  /* 0x0000000800087308 */ /* 0x008ee40000001000 */
[----:B------:R-:W-:Y:S01]  /*8f60*/  ISETP.GE.AND P1, PT, R2, RZ, PT ;  /* 0x000000ff0200720c */ /* 0x000fe20003f26270 */
[--C-:B----4-:R-:W-:Y:S04]  /*8f70*/  IMAD.MOV R2, RZ, RZ, -R7.reuse ;  /* 0x000000ffff027224 */ /* 0x110fe800078e0a07 */
[----:B------:R-:W-:Y:S02]  /*8f80*/  IMAD R3, R2, R5, RZ ;  /* 0x0000000502037224 */ /* 0x000fe400078e02ff */
[----:B------:R-:W-:Y:S02]  /*8f90*/  @P2 IADD3 R4, PT, PT, R4, 0x1, RZ ;  /* 0x0000000104042810 */ /* 0x000fe40007ffe0ff */
[----:B------:R-:W-:Y:S04]  /*8fa0*/  IMAD.HI.U32 R7, R7, R3, R6 ;  /* 0x0000000307077227 */ /* 0x000fe800078e0006 */
[----:B------:R-:W-:Y:S01]  /*8fb0*/  @!P1 IMAD.MOV R4, RZ, RZ, -R4 ;  /* 0x000000ffff049224 */ /* 0x000fe200078e0a04 */
[----:B------:R-:W-:Y:S04]  /*8fc0*/  @!P0 LOP3.LUT R4, RZ, R110, RZ, 0x33, !PT ;  /* 0x0000006eff048212 */ /* 0x000fe800078e33ff */
[----:B------:R-:W-:Y:S02]  /*8fd0*/  IABS R2, R4 ;  /* 0x0000000400027213 */ /* 0x000fe40000000000 */
[----:B------:R-:W-:Y:S03]  /*8fe0*/  R2UR UR11, R4 ;  /* 0x00000000040b72ca */ /* 0x000fe600000e0000 */
[----:B------:R-:W-:Y:S01]  /*8ff0*/  IMAD.HI.U32 R3, R7, R2, RZ ;  /* 0x0000000207037227 */ /* 0x000fe200078e00ff */
[----:B---3--:R-:W-:Y:S03]  /*9000*/  IADD3 R7, PT, PT, R8, 0xffffffe, RZ ;  /* 0x0ffffffe08077810 */ /* 0x008fe60007ffe0ff */
[----:B------:R-:W-:Y:S03]  /*9010*/  IMAD.MOV R6, RZ, RZ, -R3 ;  /* 0x000000ffff067224 */ /* 0x000fe600078e0a03 */
[----:B------:R-:W3:Y:S01]  /*9020*/  F2I.FTZ.U32.TRUNC.NTZ R7, R7 ;  /* 0x0000000700077305 */ /* 0x000ee2000021f000 */
[C---:B------:R-:W-:Y:S01]  /*9030*/  IMAD R2, R5.reuse, R6, R2 ;  /* 0x0000000605027224 */ /* 0x040fe200078e0202 */
[----:B------:R-:W-:Y:S04]  /*9040*/  MOV R6, RZ ;  /* 0x000000ff00067202 */ /* 0x000fe80000000f00 */
[----:B------:R-:W-:Y:S11]  /*9050*/  ISETP.GT.U32.AND P0, PT, R5, R2, PT ;  /* 0x000000020500720c */ /* 0x000ff60003f04070 */
[----:B------:R-:W-:Y:S02]  /*9060*/  @!UPT UIADD3 URZ, UPT, UPT, URZ, URZ, URZ ;  /* 0x000000fffffff290 */ /* 0x000fe4000fffe0ff */
[----:B------:R-:W-:Y:S02]  /*9070*/  @!P0 IMAD.IADD R2, R2, 0x1, -R5 ;  /* 0x0000000102028824 */ /* 0x000fe400078e0a05 */
[----:B------:R-:W-:Y:S01]  /*9080*/  @!P0 VIADD R3, R3, 0x1 ;  /* 0x0000000103038836 */ /* 0x000fe20000000000 */
[----:B------:R-:W-:Y:S02]  /*9090*/  ISETP.NE.AND P0, PT, R99, RZ, PT ;  /* 0x000000ff6300720c */ /* 0x000fe40003f05270 */
[----:B------:R-:W-:Y:S02]  /*90a0*/  ISETP.GE.U32.AND P2, PT, R2, R5, PT ;  /* 0x000000050200720c */ /* 0x000fe40003f46070 */
[-C--:B------:R-:W-:Y:S04]  /*90b0*/  LOP3.LUT R2, R4, R99.reuse, RZ, 0x3c, !PT ;  /* 0x0000006304027212 */ /* 0x080fe800078e3cff */
[----:B------:R-:W-:Y:S01]  /*90c0*/  ISETP.GE.AND P1, PT, R2, RZ, PT ;  /* 0x000000ff0200720c */ /* 0x000fe20003f26270 */
[----:B---3--:R-:W-:Y:S06]  /*90d0*/  IMAD.MOV R2, RZ, RZ, -R7 ;  /* 0x000000ffff027224 */ /* 0x008fec00078e0a07 */
[----:B------:R-:W-:Y:S04]  /*90e0*/  @P2 VIADD R3, R3, 0x1 ;  /* 0x0000000103032836 */ /* 0x000fe80000000000 */
[----:B------:R-:W-:Y:S02]  /*90f0*/  IMAD.MOV.U32 R5, RZ, RZ, R3 ;  /* 0x000000ffff057224 */ /* 0x000fe400078e0003 */
[----:B------:R-:W-:Y:S02]  /*9100*/  IMAD R3, R2, R0, RZ ;  /* 0x0000000002037224 */ /* 0x000fe400078e02ff */
        /* <DEDUP_REMOVED lines=10> */
[----:B------:R-:W-:Y:S02]  /*91b0*/  @!P0 IMAD.IADD R2, R2, 0x1, -R0 ;  /* 0x0000000102028824 */ /* 0x000fe400078e0a00 */
[----:B------:R-:W-:Y:S01]  /*91c0*/  @!P0 VIADD R7, R7, 0x1 ;  /* 0x0000000107078836 */ /* 0x000fe20000000000 */
[----:B------:R-:W-:Y:S02]  /*91d0*/  ISETP.NE.AND P0, PT, R98, RZ, PT ;  /* 0x000000ff6200720c */ /* 0x000fe40003f05270 */
[----:B------:R-:W-:Y:S02]  /*91e0*/  ISETP.GE.U32.AND P1, PT, R2, R0, PT ;  /* 0x000000000200720c */ /* 0x000fe40003f26070 */
[----:B------:R-:W-:Y:S04]  /*91f0*/  LOP3.LUT R0, R5, R98, RZ, 0x3c, !PT ;  /* 0x0000006205007212 */ /* 0x000fe800078e3cff */
[----:B------:R-:W-:Y:S02]  /*9200*/  R2UR UR4, R0 ;  /* 0x00000000000472ca */ /* 0x000fe400000e0000 */
[----:B------:R-:W-:Y:S03]  /*9210*/  IADD3 R0, PT, PT, -R4, RZ, RZ ;  /* 0x000000ff04007210 */ /* 0x000fe60007ffe1ff */
[----:B------:R-:W-:Y:S02]  /*9220*/  VOTEU.ALL UP0, P0 ;  /* 0x0000000000ff7886 */ /* 0x000fe40000000000 */
[----:B------:R-:W-:Y:S02]  /*9230*/  @P1 VIADD R7, R7, 0x1 ;  /* 0x0000000107071836 */ /* 0x000fe40000000000 */
[----:B------:R-:W-:Y:S02]  /*9240*/  IMAD R91, R110, R0, R91 ;  /* 0x000000006e5b7224 */ /* 0x000fe400078e025b */
[----:B------:R-:W-:Y:S01]  /*9250*/  IMAD.MOV R0, RZ, RZ, -R5 ;  /* 0x000000ffff007224 */ /* 0x000fe200078e0a05 */
[----:B------:R-:W-:Y:S01]  /*9260*/  R2UR UR13, R7 ;  /* 0x00000000070d72ca */ /* 0x000fe200000e0000 */
[----:B------:R-:W-:Y:S01]  /*9270*/  UISETP.GE.AND UP1, UPT, UR4, URZ, UPT ;  /* 0x000000ff0400728c */ /* 0x000fe2000bf26270 */
[----:B------:R-:W-:Y:S02]  /*9280*/  R2UR UR4, R98 ;  /* 0x00000000620472ca */ /* 0x000fe400000e0000 */
[----:B------:R-:W-:Y:S02]  /*9290*/  R2UR UR9, R91 ;  /* 0x000000005b0972ca */ /* 0x000fe400000e0000 */
[----:B------:R-:W-:Y:S07]  /*92a0*/  R2UR UR6, R0 ;  /* 0x00000000000672ca */ /* 0x000fee00000e0000 */
[----:B------:R-:W-:Y:S02]  /*92b0*/  @!UP1 UIADD3 UR13, UPT, UPT, -UR13, URZ, URZ ;  /* 0x000000ff0d0d9290 */ /* 0x000fe4000fffe1ff */
[----:B------:R-:W-:Y:S02]  /*92c0*/  @!UP0 ULOP3.LUT UR13, URZ, UR4, URZ, 0x33, !UPT ;  /* 0x00000004ff0d8292 */ /* 0x000fe4000f8e33ff */
[----:B------:R-:W-:Y:S02]  /*92d0*/  UIADD3 UR14, UP0, UPT, UR46, 0x780, URZ ;  /* 0x000007802e0e7890 */ /* 0x000fe4000ff1e0ff */
[----:B------:R-:W-:Y:S02]  /*92e0*/  USHF.L.U32 UR9, UR9, 0x6, URZ ;  /* 0x0000000609097899 */ /* 0x000fe400080006ff */
[----:B------:R-:W-:Y:S01]  /*92f0*/  IMAD R2, RZ, RZ, -UR13 ;  /* 0x8000000dff027e24 */ /* 0x000fe2000f8e02ff */
[----:B------:R-:W-:Y:S02]  /*9300*/  UIMAD UR11, UR7, UR6, UR11 ;  /* 0x00000006070b72a4 */ /* 0x000fe4000f8e020b */
[----:B------:R-:W-:Y:S02]  /*9310*/  UIADD3.X UR15, UPT, UPT, URZ, UR47, URZ, UP0, !UPT ;  /* 0x0000002fff0f7290 */ /* 0x000fe400087fe4ff */
[----:B------:R-:W-:Y:S11]  /*9320*/  R2UR UR4, R2 ;  /* 0x00000000020472ca */ /* 0x000ff600000e0000 */
[----:B------:R-:W-:Y:S02]  /*9330*/  @!UPT UIADD3 URZ, UPT, UPT, URZ, URZ, URZ ;  /* 0x000000fffffff290 */ /* 0x000fe4000fffe0ff */
[----:B------:R-:W-:Y:S09]  /*9340*/  UIMAD UR12, UR5, UR4, UR12 ;  /* 0x00000004050c72a4 */ /* 0x000ff2000f8e020c */
[----:B------:R3:W-:Y:S01]  /*9350*/  UTMASTG.5D [UR8], [UR14] ;  /* 0x000000080e0073b5 */ /* 0x0007e20008020000 */
[----:B------:R0:W-:Y:S01]  /*9360*/  UTMACMDFLUSH ;  /* 0x00000000000079b7 */ /* 0x0001e20000000000 */
[----:B---3--:R-:W-:Y:S04]  /*9370*/  DEPBAR.LE SB0, 0x0 ;  /* 0x000080000000791a */ /* 0x008fe80000000000 */
.L_x_145:
[----:B------:R-:W-:Y:S05]  /*9380*/  BSYNC.RECONVERGENT B0 ;  /* 0x0000000000007941 */ /* 0x000fea0003800200 */
.L_x_144:
[----:B------:R-:W-:Y:S01]  /*9390*/  BAR.SYNC.DEFER_BLOCKING 0x1, 0x80 ;  /* 0x0042000000007b1d */ /* 0x000fe20000010000 */
[----:B------:R-:W-:Y:S01]  /*93a0*/  ISETP.NE.AND P1, PT, R112, RZ, PT ;  /* 0x000000ff7000720c */ /* 0x000fe20003f25270 */
[----:B------:R-:W-:Y:S01]  /*93b0*/  IMAD.IADD R91, R43, 0x1, R79 ;  /* 0x000000012b5b7824 */ /* 0x000fe200078e024f */
[----:B------:R-:W-:Y:S01]  /*93c0*/  ISETP.NE.AND P0, PT, R113, 0x2, PT ;  /* 0x000000027100780c */ /* 0x000fe20003f05270 */
[----:B------:R-:W-:Y:S01]  /*93d0*/  IMAD.IADD R97, R45, 0x1, R90 ;  /* 0x000000012d617824 */ /* 0x000fe200078e025a */
[----:B------:R-:W-:Y:S02]  /*93e0*/  LOP3.LUT R105, R105, 0x1, RZ, 0x3c, !PT ;  /* 0x0000000169697812 */ /* 0x000fe400078e3cff */
[----:B------:R-:W-:Y:S02]  /*93f0*/  SEL R3, RZ, 0x1, P0 ;  /* 0x00000001ff037807 */ /* 0x000fe40000000000 */
[----:B------:R-:W-:Y:S02]  /*9400*/  SEL R44, R113, RZ, P0 ;  /* 0x000000ff712c7207 */ /* 0x000fe40000000000 */
[----:B------:R-:W-:Y:S01]  /*9410*/  LOP3.LUT R106, R106, R3, RZ, 0x3c, !PT ;  /* 0x000000036a6a7212 */ /* 0x000fe200078e3cff */
[----:B------:R-:W-:Y:S02]  /*9420*/  UMOV UR45, UR44 ;  /* 0x0000002c002d7c82 */ /* 0x000fe40008000000 */
[----:B------:R-:W-:Y:S05]  /*9430*/  @P1 BRA `(.L_x_146) ;  /* 0xffffffe000401947 */ /* 0x000fea000383ffff */
[----:B------:R-:W-:Y:S05]  /*9440*/  EXIT ;  /* 0x000000000000794d */ /* 0x000fea0003800000 */
.L_x_25:
[----:B------:R-:W-:Y:S07]  /*9450*/  MOV R3, UR37 ;  /* 0x0000002500037c02 */ /* 0x000fee0008000f00 */
.L_x_147:
[----:B---3--:R3:W4:Y:S02]  /*9460*/  SYNCS.PHASECHK.TRANS64.TRYWAIT P0, [R3+URZ+0x1b0], R18 ;  /* 0x0001b012030075a7 */ /* 0x00872400080011ff */
[----:B----4-:R-:W-:Y:S05]  /*9470*/  @!P0 NANOSLEEP.SYNCS 0x989680 ;  /* 0x009896800000895d */ /* 0x010fea0003900000 */
[----:B------:R-:W4:Y:S02]  /*9480*/  @!P0 SYNCS.PHASECHK.TRANS64 P0, [R3+URZ+0x1b0], R18 ;  /* 0x0001b012030085a7 */ /* 0x000f2400080010ff */
[----:B----4-:R-:W-:Y:S05]  /*9490*/  @!P0 BRA `(.L_x_147) ;  /* 0xfffffffc00f08947 */ /* 0x010fea000383ffff */
[----:B------:R-:W-:Y:S05]  /*94a0*/  BRA `(.L_x_24) ;  /* 0xffffff8c00a47947 */ /* 0x000fea000383ffff */
.L_x_32:
[----:B------:R-:W-:Y:S07]  /*94b0*/  MOV R4, UR41 ;  /* 0x0000002900047c02 */ /* 0x000fee0008000f00 */
.L_x_148:
[----:B----4-:R4:W1:Y:S02]  /*94c0*/  SYNCS.PHASECHK.TRANS64.TRYWAIT P0, [R4+URZ+0x1b0], R7 ;  /* 0x0001b007040075a7 */ /* 0x01086400080011ff */
[----:B-1----:R-:W-:Y:S05]  /*94d0*/  @!P0 NANOSLEEP.SYNCS 0x989680 ;  /* 0x009896800000895d */ /* 0x002fea0003900000 */
[----:B------:R-:W1:Y:S02]  /*94e0*/  @!P0 SYNCS.PHASECHK.TRANS64 P0, [R4+URZ+0x1b0], R7 ;  /* 0x0001b007040085a7 */ /* 0x000e6400080010ff */
[----:B-1----:R-:W-:Y:S05]  /*94f0*/  @!P0 BRA `(.L_x_148) ;  /* 0xfffffffc00f08947 */ /* 0x002fea000383ffff */
[----:B------:R-:W-:Y:S05]  /*9500*/  BRA `(.L_x_31) ;  /* 0xffffff9400207947 */ /* 0x000fea000383ffff */
.L_x_37:
[----:B-1----:R-:W-:-:S07]  /*9510*/  MOV R2, UR45 ;  /* 0x0000002d00027c02 */ /* 0x002fce0008000f00 */
.L_x_149:
[----:B-1----:R1:W2:Y:S02]  /*9520*/  SYNCS.PHASECHK.TRANS64.TRYWAIT P0, [R2+URZ+0x380], R3 ;  /* 0x00038003020075a7 */ /* 0x0022a400080011ff */
[----:B--2---:R-:W-:Y:S05]  /*9530*/  @!P0 NANOSLEEP.SYNCS 0x989680 ;  /* 0x009896800000895d */ /* 0x004fea0003900000 */
[----:B------:R-:W2:Y:S02]  /*9540*/  @!P0 SYNCS.PHASECHK.TRANS64 P0, [R2+URZ+0x380], R3 ;  /* 0x00038003020085a7 */ /* 0x000ea400080010ff */
[----:B--2---:R-:W-:Y:S05]  /*9550*/  @!P0 BRA `(.L_x_149) ;  /* 0xfffffffc00f08947 */ /* 0x004fea000383ffff */
[----:B------:R-:W-:Y:S05]  /*9560*/  BRA `(.L_x_150) ;  /* 0xffffff98002c7947 */ /* 0x000fea000383ffff */
.L_x_41:
[----:B------:R-:W-:-:S07]  /*9570*/  MOV R0, UR4 ;  /* 0x0000000400007c02 */ /* 0x000fce0008000f00 */
.L_x_151:
[----:B-1----:R1:W2:Y:S02]  /*9580*/  SYNCS.PHASECHK.TRANS64.TRYWAIT P0, [R0+URZ], R3 ;  /* 0x00000003000075a7 */ /* 0x0022a400080011ff */
[----:B--2---:R-:W-:Y:S05]  /*9590*/  @!P0 NANOSLEEP.SYNCS 0x989680 ;  /* 0x009896800000895d */ /* 0x004fea0003900000 */
[----:B------:R-:W2:Y:S02]  /*95a0*/  @!P0 SYNCS.PHASECHK.TRANS64 P0, [R0+URZ], R3 ;  /* 0x00000003000085a7 */ /* 0x000ea400080010ff */
[----:B--2---:R-:W-:Y:S05]  /*95b0*/  @!P0 BRA `(.L_x_151) ;  /* 0xfffffffc00f08947 */ /* 0x004fea000383ffff */
[----:B------:R-:W-:Y:S05]  /*95c0*/  BRA `(.L_x_152) ;  /* 0xffffff9c007c7947 */ /* 0x000fea000383ffff */
.L_x_42:
[----:B------:R-:W-:-:S07]  /*95d0*/  MOV R0, UR4 ;  /* 0x0000000400007c02 */ /* 0x000fce0008000f00 */
.L_x_153:
[----:B-1----:R1:W2:Y:S02]  /*95e0*/  SYNCS.PHASECHK.TRANS64.TRYWAIT P0, [R0+URZ], R3 ;  /* 0x00000003000075a7 */ /* 0x0022a400080011ff */
[----:B--2---:R-:W-:Y:S05]  /*95f0*/  @!P0 NANOSLEEP.SYNCS 0x989680 ;  /* 0x009896800000895d */ /* 0x004fea0003900000 */
[----:B------:R-:W2:Y:S02]  /*9600*/  @!P0 SYNCS.PHASECHK.TRANS64 P0, [R0+URZ], R3 ;  /* 0x00000003000085a7 */ /* 0x000ea400080010ff */
[----:B--2---:R-:W-:Y:S05]  /*9610*/  @!P0 BRA `(.L_x_153) ;  /* 0xfffffffc00f08947 */ /* 0x004fea000383ffff */
[----:B------:R-:W-:Y:S05]  /*9620*/  BRA `(.L_x_154) ;  /* 0xffffff9c00887947 */ /* 0x000fea000383ffff */
.L_x_43:
[----:B------:R-:W-:-:S07]  /*9630*/  MOV R0, UR4 ;  /* 0x0000000400007c02 */ /* 0x000fce0008000f00 */
.L_x_155:
[----:B-1----:R1:W2:Y:S02]  /*9640*/  SYNCS.PHASECHK.TRANS64.TRYWAIT P0, [R0+URZ], R3 ;  /* 0x00000003000075a7 */ /* 0x0022a400080011ff */
[----:B--2---:R-:W-:Y:S05]  /*9650*/  @!P0 NANOSLEEP.SYNCS 0x989680 ;  /* 0x009896800000895d */ /* 0x004fea0003900000 */
[----:B------:R-:W2:Y:S02]  /*9660*/  @!P0 SYNCS.PHASECHK.TRANS64 P0, [R0+URZ], R3 ;  /* 0x00000003000085a7 */ /* 0x000ea400080010ff */
[----:B--2---:R-:W-:Y:S05]  /*9670*/  @!P0 BRA `(.L_x_155) ;  /* 0xfffffffc00f08947 */ /* 0x004fea000383ffff */
[----:B------:R-:W-:Y:S05]  /*9680*/  BRA `(.L_x_156) ;  /* 0xffffff9c00947947 */ /* 0x000fea000383ffff */
.L_x_44:
[----:B------:R-:W-:-:S07]  /*9690*/  MOV R0, UR4 ;  /* 0x0000000400007c02 */ /* 0x000fce0008000f00 */
.L_x_157:
[----:B-1----:R1:W2:Y:S02]  /*96a0*/  SYNCS.PHASECHK.TRANS64.TRYWAIT P0, [R0+URZ], R3 ;  /* 0x00000003000075a7 */ /* 0x0022a400080011ff */
[----:B--2---:R-:W-:Y:S05]  /*96b0*/  @!P0 NANOSLEEP.SYNCS 0x989680 ;  /* 0x009896800000895d */ /* 0x004fea0003900000 */
[----:B------:R-:W2:Y:S02]  /*96c0*/  @!P0 SYNCS.PHASECHK.TRANS64 P0, [R0+URZ], R3 ;  /* 0x00000003000085a7 */ /* 0x000ea400080010ff */
[----:B--2---:R-:W-:Y:S05]  /*96d0*/  @!P0 BRA `(.L_x_157) ;  /* 0xfffffffc00f08947 */ /* 0x004fea000383ffff */
[----:B------:R-:W-:Y:S05]  /*96e0*/  BRA `(.L_x_158) ;  /* 0xffffff9c00a07947 */ /* 0x000fea000383ffff */
.L_x_45:
[----:B------:R-:W-:-:S07]  /*96f0*/  MOV R0, UR4 ;  /* 0x0000000400007c02 */ /* 0x000fce0008000f00 */
.L_x_159:
[----:B-1----:R1:W2:Y:S02]  /*9700*/  SYNCS.PHASECHK.TRANS64.TRYWAIT P0, [R0+URZ], R3 ;  /* 0x00000003000075a7 */ /* 0x0022a400080011ff */
[----:B--2---:R-:W-:Y:S05]  /*9710*/  @!P0 NANOSLEEP.SYNCS 0x989680 ;  /* 0x009896800000895d */ /* 0x004fea0003900000 */
[----:B------:R-:W2:Y:S02]  /*9720*/  @!P0 SYNCS.PHASECHK.TRANS64 P0, [R0+URZ], R3 ;  /* 0x00000003000085a7 */ /* 0x000ea400080010ff */
[----:B--2---:R-:W-:Y:S05]  /*9730*/  @!P0 BRA `(.L_x_159) ;  /* 0xfffffffc00f08947 */ /* 0x004fea000383ffff */
[----:B------:R-:W-:Y:S05]  /*9740*/  BRA `(.L_x_160) ;  /* 0xffffff9c00ac7947 */ /* 0x000fea000383ffff */
.L_x_46:
[----:B------:R-:W-:-:S07]  /*9750*/  MOV R0, UR4 ;  /* 0x0000000400007c02 */ /* 0x000fce0008000f00 */
.L_x_161:
[----:B-1----:R1:W2:Y:S02]  /*9760*/  SYNCS.PHASECHK.TRANS64.TRYWAIT P0, [R0+URZ], R3 ;  /* 0x00000003000075a7 */ /* 0x0022a400080011ff */
[----:B--2---:R-:W-:Y:S05]  /*9770*/  @!P0 NANOSLEEP.SYNCS 0x989680 ;  /* 0x009896800000895d */ /* 0x004fea0003900000 */
[----:B------:R-:W2:Y:S02]  /*9780*/  @!P0 SYNCS.PHASECHK.TRANS64 P0, [R0+URZ], R3 ;  /* 0x00000003000085a7 */ /* 0x000ea400080010ff */
[----:B--2---:R-:W-:Y:S05]  /*9790*/  @!P0 BRA `(.L_x_161) ;  /* 0xfffffffc00f08947 */ /* 0x004fea000383ffff */
[----:B------:R-:W-:Y:S05]  /*97a0*/  BRA `(.L_x_162) ;  /* 0xffffff9c00b87947 */ /* 0x000fea000383ffff */
.L_x_47:
[----:B------:R-:W-:-:S07]  /*97b0*/  MOV R0, UR4 ;  /* 0x0000000400007c02 */ /* 0x000fce0008000f00 */
.L_x_163:
[----:B-1----:R1:W2:Y:S02]  /*97c0*/  SYNCS.PHASECHK.TRANS64.TRYWAIT P0, [R0+URZ], R3 ;  /* 0x00000003000075a7 */ /* 0x0022a400080011ff */
[----:B--2---:R-:W-:Y:S05]  /*97d0*/  @!P0 NANOSLEEP.SYNCS 0x989680 ;  /* 0x009896800000895d */ /* 0x004fea0003900000 */
[----:B------:R-:W2:Y:S02]  /*97e0*/  @!P0 SYNCS.PHASECHK.TRANS64 P0, [R0+URZ], R3 ;  /* 0x00000003000085a7 */ /* 0x000ea400080010ff */
[----:B--2---:R-:W-:Y:S05]  /*97f0*/  @!P0 BRA `(.L_x_163) ;  /* 0xfffffffc00f08947 */ /* 0x004fea000383ffff */
[----:B------:R-:W-:Y:S05]  /*9800*/  BRA `(.L_x_164) ;  /* 0xffffff9c00c47947 */ /* 0x000fea000383ffff */
.L_x_48:
[----:B------:R-:W-:-:S07]  /*9810*/  MOV R0, UR4 ;  /* 0x0000000400007c02 */ /* 0x000fce0008000f00 */
.L_x_165:
[----:B-1----:R1:W2:Y:S02]  /*9820*/  SYNCS.PHASECHK.TRANS64.TRYWAIT P0, [R0+URZ], R3 ;  /* 0x00000003000075a7 */ /* 0x0022a400080011ff */
[----:B--2---:R-:W-:Y:S05]  /*9830*/  @!P0 NANOSLEEP.SYNCS 0x989680 ;  /* 0x009896800000895d */ /* 0x004fea0003900000 */
[----:B------:R-:W2:Y:S02]  /*9840*/  @!P0 SYNCS.PHASECHK.TRANS64 P0, [R0+URZ], R3 ;  /* 0x00000003000085a7 */ /* 0x000ea400080010ff */
[----:B--2---:R-:W-:Y:S05]  /*9850*/  @!P0 BRA `(.L_x_165) ;  /* 0xfffffffc00f08947 */ /* 0x004fea000383ffff */
[----:B------:R-:W-:Y:S05]  /*9860*/  BRA `(.L_x_166) ;  /* 0xffffff9c00d07947 */ /* 0x000fea000383ffff */
.L_x_49:
[----:B------:R-:W-:-:S07]  /*9870*/  MOV R0, UR4 ;  /* 0x0000000400007c02 */ /* 0x000fce0008000f00 */
.L_x_167:
[----:B-1----:R1:W2:Y:S02]  /*9880*/  SYNCS.PHASECHK.TRANS64.TRYWAIT P0, [R0+URZ], R3 ;  /* 0x00000003000075a7 */ /* 0x0022a400080011ff */
[----:B--2---:R-:W-:Y:S05]  /*9890*/  @!P0 NANOSLEEP.SYNCS 0x989680 ;  /* 0x009896800000895d */ /* 0x004fea0003900000 */
[----:B------:R-:W2:Y:S02]  /*98a0*/  @!P0 SYNCS.PHASECHK.TRANS64 P0, [R0+URZ], R3 ;  /* 0x00000003000085a7 */ /* 0x000ea400080010ff */
[----:B--2---:R-:W-:Y:S05]  /*98b0*/  @!P0 BRA `(.L_x_167) ;  /* 0xfffffffc00f08947 */ /* 0x004fea000383ffff */
[----:B------:R-:W-:Y:S05]  /*98c0*/  BRA `(.L_x_168) ;  /* 0xffffff9c00dc7947 */ /* 0x000fea000383ffff */
.L_x_50:
[----:B------:R-:W-:-:S07]  /*98d0*/  MOV R0, UR4 ;  /* 0x0000000400007c02 */ /* 0x000fce0008000f00 */
.L_x_169:
[----:B-1----:R1:W2:Y:S02]  /*98e0*/  SYNCS.PHASECHK.TRANS64.TRYWAIT P0, [R0+URZ], R3 ;  /* 0x00000003000075a7 */ /* 0x0022a400080011ff */
[----:B--2---:R-:W-:Y:S05]  /*98f0*/  @!P0 NANOSLEEP.SYNCS 0x989680 ;  /* 0x009896800000895d */ /* 0x004fea0003900000 */
[----:B------:R-:W2:Y:S02]  /*9900*/  @!P0 SYNCS.PHASECHK.TRANS64 P0, [R0+URZ], R3 ;  /* 0x00000003000085a7 */ /* 0x000ea400080010ff */
[----:B--2---:R-:W-:Y:S05]  /*9910*/  @!P0 BRA `(.L_x_169) ;  /* 0xfffffffc00f08947 */ /* 0x004fea000383ffff */
[----:B------:R-:W-:Y:S05]  /*9920*/  BRA `(.L_x_170) ;  /* 0xffffff9c00e87947 */ /* 0x000fea000383ffff */
.L_x_51:
[----:B------:R-:W-:-:S07]  /*9930*/  MOV R0, UR4 ;  /* 0x0000000400007c02 */ /* 0x000fce0008000f00 */
.L_x_171:
[----:B-1----:R1:W2:Y:S02]  /*9940*/  SYNCS.PHASECHK.TRANS64.TRYWAIT P0, [R0+URZ], R3 ;  /* 0x00000003000075a7 */ /* 0x0022a400080011ff */
[----:B--2---:R-:W-:Y:S05]  /*9950*/  @!P0 NANOSLEEP.SYNCS 0x989680 ;  /* 0x009896800000895d */ /* 0x004fea0003900000 */
[----:B------:R-:W2:Y:S02]  /*9960*/  @!P0 SYNCS.PHASECHK.TRANS64 P0, [R0+URZ], R3 ;  /* 0x00000003000085a7 */ /* 0x000ea400080010ff */
[----:B--2---:R-:W-:Y:S05]  /*9970*/  @!P0 BRA `(.L_x_171) ;  /* 0xfffffffc00f08947 */ /* 0x004fea000383ffff */
[----:B------:R-:W-:Y:S05]  /*9980*/  BRA `(.L_x_172) ;  /* 0xffffff9c00f47947 */ /* 0x000fea000383ffff */
.L_x_52:
[----:B------:R-:W-:-:S07]  /*9990*/  MOV R0, UR4 ;  /* 0x0000000400007c02 */ /* 0x000fce0008000f00 */
.L_x_173:
[----:B-1----:R1:W2:Y:S02]  /*99a0*/  SYNCS.PHASECHK.TRANS64.TRYWAIT P0, [R0+URZ], R3 ;  /* 0x00000003000075a7 */ /* 0x0022a400080011ff */
[----:B--2---:R-:W-:Y:S05]  /*99b0*/  @!P0 NANOSLEEP.SYNCS 0x989680 ;  /* 0x009896800000895d */ /* 0x004fea0003900000 */
[----:B------:R-:W2:Y:S02]  /*99c0*/  @!P0 SYNCS.PHASECHK.TRANS64 P0, [R0+URZ], R3 ;  /* 0x00000003000085a7 */ /* 0x000ea400080010ff */
[----:B--2---:R-:W-:Y:S05]  /*99d0*/  @!P0 BRA `(.L_x_173) ;  /* 0xfffffffc00f08947 */ /* 0x004fea000383ffff */
[----:B------:R-:W-:Y:S05]  /*99e0*/  BRA `(.L_x_174) ;  /* 0xffffffa000007947 */ /* 0x000fea000383ffff */
.L_x_53:
[----:B------:R-:W-:-:S07]  /*99f0*/  MOV R0, UR4 ;  /* 0x0000000400007c02 */ /* 0x000fce0008000f00 */
.L_x_175:
[----:B-1----:R1:W2:Y:S02]  /*9a00*/  SYNCS.PHASECHK.TRANS64.TRYWAIT P0, [R0+URZ], R3 ;  /* 0x00000003000075a7 */ /* 0x0022a400080011ff */
[----:B--2---:R-:W-:Y:S05]  /*9a10*/  @!P0 NANOSLEEP.SYNCS 0x989680 ;  /* 0x009896800000895d */ /* 0x004fea0003900000 */
[----:B------:R-:W2:Y:S02]  /*9a20*/  @!P0 SYNCS.PHASECHK.TRANS64 P0, [R0+URZ], R3 ;  /* 0x00000003000085a7 */ /* 0x000ea400080010ff */
[----:B--2---:R-:W-:Y:S05]  /*9a30*/  @!P0 BRA `(.L_x_175) ;  /* 0xfffffffc00f08947 */ /* 0x004fea000383ffff */
[----:B------:R-:W-:Y:S05]  /*9a40*/  BRA `(.L_x_176) ;  /* 0xffffffa0000c7947 */ /* 0x000fea000383ffff */
.L_x_54:
[----:B------:R-:W-:-:S07]  /*9a50*/  MOV R0, UR4 ;  /* 0x0000000400007c02 */ /* 0x000fce0008000f00 */
.L_x_177:
[----:B-1----:R1:W2:Y:S02]  /*9a60*/  SYNCS.PHASECHK.TRANS64.TRYWAIT P0, [R0+URZ], R3 ;  /* 0x00000003000075a7 */ /* 0x0022a400080011ff */
[----:B--2---:R-:W-:Y:S05]  /*9a70*/  @!P0 NANOSLEEP.SYNCS 0x989680 ;  /* 0x009896800000895d */ /* 0x004fea0003900000 */
[----:B------:R-:W2:Y:S02]  /*9a80*/  @!P0 SYNCS.PHASECHK.TRANS64 P0, [R0+URZ], R3 ;  /* 0x00000003000085a7 */ /* 0x000ea400080010ff */
[----:B--2---:R-:W-:Y:S05]  /*9a90*/  @!P0 BRA `(.L_x_177) ;  /* 0xfffffffc00f08947 */ /* 0x004fea000383ffff */
[----:B------:R-:W-:Y:S05]  /*9aa0*/  BRA `(.L_x_178) ;  /* 0xffffffa000187947 */ /* 0x000fea000383ffff */
.L_x_55:
[----:B------:R-:W-:-:S07]  /*9ab0*/  MOV R0, UR4 ;  /* 0x0000000400007c02 */ /* 0x000fce0008000f00 */
.L_x_179:
[----:B-1----:R1:W2:Y:S02]  /*9ac0*/  SYNCS.PHASECHK.TRANS64.TRYWAIT P0, [R0+URZ], R3 ;  /* 0x00000003000075a7 */ /* 0x0022a400080011ff */
[----:B--2---:R-:W-:Y:S05]  /*9ad0*/  @!P0 NANOSLEEP.SYNCS 0x989680 ;  /* 0x009896800000895d */ /* 0x004fea0003900000 */
[----:B------:R-:W2:Y:S02]  /*9ae0*/  @!P0 SYNCS.PHASECHK.TRANS64 P0, [R0+URZ], R3 ;  /* 0x00000003000085a7 */ /* 0x000ea400080010ff */
[----:B--2---:R-:W-:Y:S05]  /*9af0*/  @!P0 BRA `(.L_x_179) ;  /* 0xfffffffc00f08947 */ /* 0x004fea000383ffff */
[----:B------:R-:W-:Y:S05]  /*9b00*/  BRA `(.L_x_180) ;  /* 0xffffffa000247947 */ /* 0x000fea000383ffff */
.L_x_56:
[----:B------:R-:W-:-:S07]  /*9b10*/  MOV R0, UR4 ;  /* 0x0000000400007c02 */ /* 0x000fce0008000f00 */
.L_x_181:
[----:B-1----:R1:W2:Y:S02]  /*9b20*/  SYNCS.PHASECHK.TRANS64.TRYWAIT P0, [R0+URZ], R3 ;  /* 0x00000003000075a7 */ /* 0x0022a400080011ff */
[----:B--2---:R-:W-:Y:S05]  /*9b30*/  @!P0 NANOSLEEP.SYNCS 0x989680 ;  /* 0x009896800000895d */ /* 0x004fea0003900000 */
[----:B------:R-:W2:Y:S02]  /*9b40*/  @!P0 SYNCS.PHASECHK.TRANS64 P0, [R0+URZ], R3 ;  /* 0x00000003000085a7 */ /* 0x000ea400080010ff */
[----:B--2---:R-:W-:Y:S05]  /*9b50*/  @!P0 BRA `(.L_x_181) ;  /* 0xfffffffc00f08947 */ /* 0x004fea000383ffff */
[----:B------:R-:W-:Y:S05]  /*9b60*/  BRA `(.L_x_182) ;  /* 0xffffffa000307947 */ /* 0x000fea000383ffff */
.L_x_57:
[----:B------:R-:W-:-:S07]  /*9b70*/  MOV R0, UR4 ;  /* 0x0000000400007c02 */ /* 0x000fce0008000f00 */
.L_x_183:
[----:B-1----:R1:W2:Y:S02]  /*9b80*/  SYNCS.PHASECHK.TRANS64.TRYWAIT P0, [R0+URZ], R3 ;  /* 0x00000003000075a7 */ /* 0x0022a400080011ff */
[----:B--2---:R-:W-:Y:S05]  /*9b90*/  @!P0 NANOSLEEP.SYNCS 0x989680 ;  /* 0x009896800000895d */ /* 0x004fea0003900000 */
[----:B------:R-:W2:Y:S02]  /*9ba0*/  @!P0 SYNCS.PHASECHK.TRANS64 P0, [R0+URZ], R3 ;  /* 0x00000003000085a7 */ /* 0x000ea400080010ff */
[----:B--2---:R-:W-:Y:S05]  /*9bb0*/  @!P0 BRA `(.L_x_183) ;  /* 0xfffffffc00f08947 */ /* 0x004fea000383ffff */
[----:B------:R-:W-:Y:S05]  /*9bc0*/  BRA `(.L_x_184) ;  /* 0xffffffa0003c7947 */ /* 0x000fea000383ffff */
.L_x_58:
[----:B------:R-:W-:-:S07]  /*9bd0*/  MOV R0, UR4 ;  /* 0x0000000400007c02 */ /* 0x000fce0008000f00 */
.L_x_185:
[----:B-1----:R1:W2:Y:S02]  /*9be0*/  SYNCS.PHASECHK.TRANS64.TRYWAIT P0, [R0+URZ], R3 ;  /* 0x00000003000075a7 */ /* 0x0022a400080011ff */
[----:B--2---:R-:W-:Y:S05]  /*9bf0*/  @!P0 NANOSLEEP.SYNCS 0x989680 ;  /* 0x009896800000895d */ /* 0x004fea0003900000 */
[----:B------:R-:W2:Y:S02]  /*9c00*/  @!P0 SYNCS.PHASECHK.TRANS64 P0, [R0+URZ], R3 ;  /* 0x00000003000085a7 */ /* 0x000ea400080010ff */
[----:B--2---:R-:W-:Y:S05]  /*9c10*/  @!P0 BRA `(.L_x_185) ;  /* 0xfffffffc00f08947 */ /* 0x004fea000383ffff */
[----:B------:R-:W-:Y:S05]  /*9c20*/  BRA `(.L_x_186) ;  /* 0xffffffa000487947 */ /* 0x000fea000383ffff */
.L_x_59:
[----:B------:R-:W-:-:S07]  /*9c30*/  MOV R0, UR4 ;  /* 0x0000000400007c02 */ /* 0x000fce0008000f00 */
.L_x_187:
[----:B-1----:R1:W2:Y:S02]  /*9c40*/  SYNCS.PHASECHK.TRANS64.TRYWAIT P0, [R0+URZ], R3 ;  /* 0x00000003000075a7 */ /* 0x0022a400080011ff */
[----:B--2---:R-:W-:Y:S05]  /*9c50*/  @!P0 NANOSLEEP.SYNCS 0x989680 ;  /* 0x009896800000895d */ /* 0x004fea0003900000 */
[----:B------:R-:W2:Y:S02]  /*9c60*/  @!P0 SYNCS.PHASECHK.TRANS64 P0, [R0+URZ], R3 ;  /* 0x00000003000085a7 */ /* 0x000ea400080010ff */
[----:B--2---:R-:W-:Y:S05]  /*9c70*/  @!P0 BRA `(.L_x_187) ;  /* 0xfffffffc00f08947 */ /* 0x004fea000383ffff */
[----:B------:R-:W-:Y:S05]  /*9c80*/  BRA `(.L_x_188) ;  /* 0xffffffa000547947 */ /* 0x000fea000383ffff */
.L_x_60:
[----:B------:R-:W-:-:S07]  /*9c90*/  MOV R0, UR4 ;  /* 0x0000000400007c02 */ /* 0x000fce0008000f00 */
.L_x_189:
[----:B-1----:R1:W2:Y:S02]  /*9ca0*/  SYNCS.PHASECHK.TRANS64.TRYWAIT P0, [R0+URZ], R3 ;  /* 0x00000003000075a7 */ /* 0x0022a400080011ff */
[----:B--2---:R-:W-:Y:S05]  /*9cb0*/  @!P0 NANOSLEEP.SYNCS 0x989680 ;  /* 0x009896800000895d */ /* 0x004fea0003900000 */
[----:B------:R-:W2:Y:S02]  /*9cc0*/  @!P0 SYNCS.PHASECHK.TRANS64 P0, [R0+URZ], R3 ;  /* 0x00000003000085a7 */ /* 0x000ea400080010ff */
[----:B--2---:R-:W-:Y:S05]  /*9cd0*/  @!P0 BRA `(.L_x_189) ;  /* 0xfffffffc00f08947 */ /* 0x004fea000383ffff */
[----:B------:R-:W-:Y:S05]  /*9ce0*/  BRA `(.L_x_190) ;  /* 0xffffffa000607947 */ /* 0x000fea000383ffff */
.L_x_61:
[----:B------:R-:W-:-:S07]  /*9cf0*/  MOV R0, UR4 ;  /* 0x0000000400007c02 */ /* 0x000fce0008000f00 */
.L_x_191:
[----:B-1----:R1:W2:Y:S02]  /*9d00*/  SYNCS.PHASECHK.TRANS64.TRYWAIT P0, [R0+URZ], R3 ;  /* 0x00000003000075a7 */ /* 0x0022a400080011ff */
[----:B--2---:R-:W-:Y:S05]  /*9d10*/  @!P0 NANOSLEEP.SYNCS 0x989680 ;  /* 0x009896800000895d */ /* 0x004fea0003900000 */
[----:B------:R-:W2:Y:S02]  /*9d20*/  @!P0 SYNCS.PHASECHK.TRANS64 P0, [R0+URZ], R3 ;  /* 0x00000003000085a7 */ /* 0x000ea400080010ff */
[----:B--2---:R-:W-:Y:S05]  /*9d30*/  @!P0 BRA `(.L_x_191) ;  /* 0xfffffffc00f08947 */ /* 0x004fea000383ffff */
[----:B------:R-:W-:Y:S05]  /*9d40*/  BRA `(.L_x_192) ;  /* 0xffffffa0006c7947 */ /* 0x000fea000383ffff */
.L_x_62:
[----:B------:R-:W-:-:S07]  /*9d50*/  MOV R0, UR4 ;  /* 0x0000000400007c02 */ /* 0x000fce0008000f00 */
.L_x_193:
[----:B-1----:R1:W2:Y:S02]  /*9d60*/  SYNCS.PHASECHK.TRANS64.TRYWAIT P0, [R0+URZ], R3 ;  /* 0x00000003000075a7 */ /* 0x0022a400080011ff */
[----:B--2---:R-:W-:Y:S05]  /*9d70*/  @!P0 NANOSLEEP.SYNCS 0x989680 ;  /* 0x009896800000895d */ /* 0x004fea0003900000 */
[----:B------:R-:W2:Y:S02]  /*9d80*/  @!P0 SYNCS.PHASECHK.TRANS64 P0, [R0+URZ], R3 ;  /* 0x00000003000085a7 */ /* 0x000ea400080010ff */
[----:B--2---:R-:W-:Y:S05]  /*9d90*/  @!P0 BRA `(.L_x_193) ;  /* 0xfffffffc00f08947 */ /* 0x004fea000383ffff */
[----:B------:R-:W-:Y:S05]  /*9da0*/  BRA `(.L_x_194) ;  /* 0xffffffa000787947 */ /* 0x000fea000383ffff */
.L_x_63:
[----:B------:R-:W-:-:S07]  /*9db0*/  MOV R0, UR4 ;  /* 0x0000000400007c02 */ /* 0x000fce0008000f00 */
.L_x_195:
[----:B-1----:R1:W2:Y:S02]  /*9dc0*/  SYNCS.PHASECHK.TRANS64.TRYWAIT P0, [R0+URZ], R3 ;  /* 0x00000003000075a7 */ /* 0x0022a400080011ff */
[----:B--2---:R-:W-:Y:S05]  /*9dd0*/  @!P0 NANOSLEEP.SYNCS 0x989680 ;  /* 0x009896800000895d */ /* 0x004fea0003900000 */
[----:B------:R-:W2:Y:S02]  /*9de0*/  @!P0 SYNCS.PHASECHK.TRANS64 P0, [R0+URZ], R3 ;  /* 0x00000003000085a7 */ /* 0x000ea400080010ff */
[----:B--2---:R-:W-:Y:S05]  /*9df0*/  @!P0 BRA `(.L_x_195) ;  /* 0xfffffffc00f08947 */ /* 0x004fea000383ffff */
[----:B------:R-:W-:Y:S05]  /*9e00*/  BRA `(.L_x_196) ;  /* 0xffffffa000847947 */ /* 0x000fea000383ffff */
.L_x_64:
[----:B------:R-:W-:-:S07]  /*9e10*/  MOV R0, UR4 ;  /* 0x0000000400007c02 */ /* 0x000fce0008000f00 */
.L_x_197:
[----:B-1----:R1:W2:Y:S02]  /*9e20*/  SYNCS.PHASECHK.TRANS64.TRYWAIT P0, [R0+URZ], R3 ;  /* 0x00000003000075a7 */ /* 0x0022a400080011ff */
[----:B--2---:R-:W-:Y:S05]  /*9e30*/  @!P0 NANOSLEEP.SYNCS 0x989680 ;  /* 0x009896800000895d */ /* 0x004fea0003900000 */
[----:B------:R-:W2:Y:S02]  /*9e40*/  @!P0 SYNCS.PHASECHK.TRANS64 P0, [R0+URZ], R3 ;  /* 0x00000003000085a7 */ /* 0x000ea400080010ff */
[----:B--2---:R-:W-:Y:S05]  /*9e50*/  @!P0 BRA `(.L_x_197) ;  /* 0xfffffffc00f08947 */ /* 0x004fea000383ffff */
[----:B------:R-:W-:Y:S05]  /*9e60*/  BRA `(.L_x_198) ;  /* 0xffffffa000907947 */ /* 0x000fea000383ffff */
.L_x_65:
[----:B------:R-:W-:-:S07]  /*9e70*/  MOV R0, UR4 ;  /* 0x0000000400007c02 */ /* 0x000fce0008000f00 */
.L_x_199:
[----:B-1----:R1:W2:Y:S02]  /*9e80*/  SYNCS.PHASECHK.TRANS64.TRYWAIT P0, [R0+URZ], R3 ;  /* 0x00000003000075a7 */ /* 0x0022a400080011ff */
[----:B--2---:R-:W-:Y:S05]  /*9e90*/  @!P0 NANOSLEEP.SYNCS 0x989680 ;  /* 0x009896800000895d */ /* 0x004fea0003900000 */
[----:B------:R-:W2:Y:S02]  /*9ea0*/  @!P0 SYNCS.PHASECHK.TRANS64 P0, [R0+URZ], R3 ;  /* 0x00000003000085a7 */ /* 0x000ea400080010ff */
[----:B--2---:R-:W-:Y:S05]  /*9eb0*/  @!P0 BRA `(.L_x_199) ;  /* 0xfffffffc00f08947 */ /* 0x004fea000383ffff */
[----:B------:R-:W-:Y:S05]  /*9ec0*/  BRA `(.L_x_200) ;  /* 0xffffffa0009c7947 */ /* 0x000fea000383ffff */
.L_x_66:
[----:B------:R-:W-:-:S07]  /*9ed0*/  MOV R0, UR4 ;  /* 0x0000000400007c02 */ /* 0x000fce0008000f00 */
.L_x_201:
[----:B-1----:R1:W2:Y:S02]  /*9ee0*/  SYNCS.PHASECHK.TRANS64.TRYWAIT P0, [R0+URZ], R3 ;  /* 0x00000003000075a7 */ /* 0x0022a400080011ff */
[----:B--2---:R-:W-:Y:S05]  /*9ef0*/  @!P0 NANOSLEEP.SYNCS 0x989680 ;  /* 0x009896800000895d */ /* 0x004fea0003900000 */
[----:B------:R-:W2:Y:S02]  /*9f00*/  @!P0 SYNCS.PHASECHK.TRANS64 P0, [R0+URZ], R3 ;  /* 0x00000003000085a7 */ /* 0x000ea400080010ff */
[----:B--2---:R-:W-:Y:S05]  /*9f10*/  @!P0 BRA `(.L_x_201) ;  /* 0xfffffffc00f08947 */ /* 0x004fea000383ffff */
[----:B------:R-:W-:Y:S05]  /*9f20*/  BRA `(.L_x_202) ;  /* 0xffffffa000a87947 */ /* 0x000fea000383ffff */
.L_x_67:
[----:B------:R-:W-:-:S07]  /*9f30*/  MOV R0, UR4 ;  /* 0x0000000400007c02 */ /* 0x000fce0008000f00 */
.L_x_203:
[----:B-1----:R1:W2:Y:S02]  /*9f40*/  SYNCS.PHASECHK.TRANS64.TRYWAIT P0, [R0+URZ], R3 ;  /* 0x00000003000075a7 */ /* 0x0022a400080011ff */
[----:B--2---:R-:W-:Y:S05]  /*9f50*/  @!P0 NANOSLEEP.SYNCS 0x989680 ;  /* 0x009896800000895d */ /* 0x004fea0003900000 */
[----:B------:R-:W2:Y:S02]  /*9f60*/  @!P0 SYNCS.PHASECHK.TRANS64 P0, [R0+URZ], R3 ;  /* 0x00000003000085a7 */ /* 0x000ea400080010ff */
[----:B--2---:R-:W-:Y:S05]  /*9f70*/  @!P0 BRA `(.L_x_203) ;  /* 0xfffffffc00f08947 */ /* 0x004fea000383ffff */
[----:B------:R-:W-:Y:S05]  /*9f80*/  BRA `(.L_x_204) ;  /* 0xffffffa000b47947 */ /* 0x000fea000383ffff */
.L_x_68:
[----:B------:R-:W-:-:S07]  /*9f90*/  MOV R0, UR4 ;  /* 0x0000000400007c02 */ /* 0x000fce0008000f00 */
.L_x_205:
[----:B-1----:R1:W2:Y:S02]  /*9fa0*/  SYNCS.PHASECHK.TRANS64.TRYWAIT P0, [R0+URZ], R3 ;  /* 0x00000003000075a7 */ /* 0x0022a400080011ff */
[----:B--2---:R-:W-:Y:S05]  /*9fb0*/  @!P0 NANOSLEEP.SYNCS 0x989680 ;  /* 0x009896800000895d */ /* 0x004fea0003900000 */
[----:B------:R-:W2:Y:S02]  /*9fc0*/  @!P0 SYNCS.PHASECHK.TRANS64 P0, [R0+URZ], R3 ;  /* 0x00000003000085a7 */ /* 0x000ea400080010ff */
[----:B--2---:R-:W-:Y:S05]  /*9fd0*/  @!P0 BRA `(.L_x_205) ;  /* 0xfffffffc00f08947 */ /* 0x004fea000383ffff */
[----:B------:R-:W-:Y:S05]  /*9fe0*/  BRA `(.L_x_206) ;  /* 0xffffffa000c07947 */ /* 0x000fea000383ffff */
.L_x_69:
[----:B------:R-:W-:-:S07]  /*9ff0*/  MOV R0, UR4 ;  /* 0x0000000400007c02 */ /* 0x000fce0008000f00 */
.L_x_207:
[----:B-1----:R1:W2:Y:S02]  /*a000*/  SYNCS.PHASECHK.TRANS64.TRYWAIT P0, [R0+URZ], R3 ;  /* 0x00000003000075a7 */ /* 0x0022a400080011ff */
[----:B--2---:R-:W-:Y:S05]  /*a010*/  @!P0 NANOSLEEP.SYNCS 0x989680 ;  /* 0x009896800000895d */ /* 0x004fea0003900000 */
[----:B------:R-:W2:Y:S02]  /*a020*/  @!P0 SYNCS.PHASECHK.TRANS64 P0, [R0+URZ], R3 ;  /* 0x00000003000085a7 */ /* 0x000ea400080010ff */
[----:B--2---:R-:W-:Y:S05]  /*a030*/  @!P0 BRA `(.L_x_207) ;  /* 0xfffffffc00f08947 */ /* 0x004fea000383ffff */
[----:B------:R-:W-:Y:S05]  /*a040*/  BRA `(.L_x_208) ;  /* 0xffffffa000cc7947 */ /* 0x000fea000383ffff */
.L_x_70:
[----:B------:R-:W-:-:S07]  /*a050*/  MOV R0, UR4 ;  /* 0x0000000400007c02 */ /* 0x000fce0008000f00 */
.L_x_209:
[----:B-1----:R1:W2:Y:S02]  /*a060*/  SYNCS.PHASECHK.TRANS64.TRYWAIT P0, [R0+URZ], R3 ;  /* 0x00000003000075a7 */ /* 0x0022a400080011ff */
[----:B--2---:R-:W-:Y:S05]  /*a070*/  @!P0 NANOSLEEP.SYNCS 0x989680 ;  /* 0x009896800000895d */ /* 0x004fea0003900000 */
[----:B------:R-:W2:Y:S02]  /*a080*/  @!P0 SYNCS.PHASECHK.TRANS64 P0, [R0+URZ], R3 ;  /* 0x00000003000085a7 */ /* 0x000ea400080010ff */
[----:B--2---:R-:W-:Y:S05]  /*a090*/  @!P0 BRA `(.L_x_209) ;  /* 0xfffffffc00f08947 */ /* 0x004fea000383ffff */
[----:B------:R-:W-:Y:S05]  /*a0a0*/  BRA `(.L_x_210) ;  /* 0xffffffa000d87947 */ /* 0x000fea000383ffff */
.L_x_71:
[----:B------:R-:W-:-:S07]  /*a0b0*/  MOV R0, UR4 ;  /* 0x0000000400007c02 */ /* 0x000fce0008000f00 */
.L_x_211:
[----:B-1----:R1:W2:Y:S02]  /*a0c0*/  SYNCS.PHASECHK.TRANS64.TRYWAIT P0, [R0+URZ], R3 ;  /* 0x00000003000075a7 */ /* 0x0022a400080011ff */
[----:B--2---:R-:W-:Y:S05]  /*a0d0*/  @!P0 NANOSLEEP.SYNCS 0x989680 ;  /* 0x009896800000895d */ /* 0x004fea0003900000 */
[----:B------:R-:W2:Y:S02]  /*a0e0*/  @!P0 SYNCS.PHASECHK.TRANS64 P0, [R0+URZ], R3 ;  /* 0x00000003000085a7 */ /* 0x000ea400080010ff */
[----:B--2---:R-:W-:Y:S05]  /*a0f0*/  @!P0 BRA `(.L_x_211) ;  /* 0xfffffffc00f08947 */ /* 0x004fea000383ffff */
[----:B------:R-:W-:Y:S05]  /*a100*/  BRA `(.L_x_212) ;  /* 0xffffffa000e47947 */ /* 0x000fea000383ffff */
.L_x_72:
[----:B------:R-:W-:-:S07]  /*a110*/  MOV R0, UR4 ;  /* 0x0000000400007c02 */ /* 0x000fce0008000f00 */
.L_x_213:
[----:B-1----:R1:W2:Y:S02]  /*a120*/  SYNCS.PHASECHK.TRANS64.TRYWAIT P0, [R0+URZ], R3 ;  /* 0x00000003000075a7 */ /* 0x0022a400080011ff */
[----:B--2---:R-:W-:Y:S05]  /*a130*/  @!P0 NANOSLEEP.SYNCS 0x989680 ;  /* 0x009896800000895d */ /* 0x004fea0003900000 */
[----:B------:R-:W2:Y:S02]  /*a140*/  @!P0 SYNCS.PHASECHK.TRANS64 P0, [R0+URZ], R3 ;  /* 0x00000003000085a7 */ /* 0x000ea400080010ff */
[----:B--2---:R-:W-:Y:S05]  /*a150*/  @!P0 BRA `(.L_x_213) ;  /* 0xfffffffc00f08947 */ /* 0x004fea000383ffff */
[----:B------:R-:W-:Y:S05]  /*a160*/  BRA `(.L_x_214) ;  /* 0xffffffa000f07947 */ /* 0x000fea000383ffff */
.L_x_73:
[----:B------:R-:W-:-:S07]  /*a170*/  MOV R0, UR4 ;  /* 0x0000000400007c02 */ /* 0x000fce0008000f00 */
.L_x_215:
[----:B-1----:R1:W2:Y:S02]  /*a180*/  SYNCS.PHASECHK.TRANS64.TRYWAIT P0, [R0+URZ], R3 ;  /* 0x00000003000075a7 */ /* 0x0022a400080011ff */
[----:B--2---:R-:W-:Y:S05]  /*a190*/  @!P0 NANOSLEEP.SYNCS 0x989680 ;  /* 0x009896800000895d */ /* 0x004fea0003900000 */
[----:B------:R-:W2:Y:S02]  /*a1a0*/  @!P0 SYNCS.PHASECHK.TRANS64 P0, [R0+URZ], R3 ;  /* 0x00000003000085a7 */ /* 0x000ea400080010ff */
[----:B--2---:R-:W-:Y:S05]  /*a1b0*/  @!P0 BRA `(.L_x_215) ;  /* 0xfffffffc00f08947 */ /* 0x004fea000383ffff */
[----:B------:R-:W-:Y:S05]  /*a1c0*/  BRA `(.L_x_216) ;  /* 0xffffffa000fc7947 */ /* 0x000fea000383ffff */
.L_x_74:
[----:B------:R-:W-:-:S07]  /*a1d0*/  MOV R0, UR4 ;  /* 0x0000000400007c02 */ /* 0x000fce0008000f00 */
.L_x_217:
[----:B-1----:R1:W2:Y:S02]  /*a1e0*/  SYNCS.PHASECHK.TRANS64.TRYWAIT P0, [R0+URZ], R3 ;  /* 0x00000003000075a7 */ /* 0x0022a400080011ff */
[----:B--2---:R-:W-:Y:S05]  /*a1f0*/  @!P0 NANOSLEEP.SYNCS 0x989680 ;  /* 0x009896800000895d */ /* 0x004fea0003900000 */
[----:B------:R-:W2:Y:S02]  /*a200*/  @!P0 SYNCS.PHASECHK.TRANS64 P0, [R0+URZ], R3 ;  /* 0x00000003000085a7 */ /* 0x000ea400080010ff */
[----:B--2---:R-:W-:Y:S05]  /*a210*/  @!P0 BRA `(.L_x_217) ;  /* 0xfffffffc00f08947 */ /* 0x004fea000383ffff */
[----:B------:R-:W-:Y:S05]  /*a220*/  BRA `(.L_x_218) ;  /* 0xffffffa400087947 */ /* 0x000fea000383ffff */
.L_x_75:
[----:B------:R-:W-:-:S07]  /*a230*/  MOV R0, UR4 ;  /* 0x0000000400007c02 */ /* 0x000fce0008000f00 */
.L_x_219:
[----:B-1----:R1:W2:Y:S02]  /*a240*/  SYNCS.PHASECHK.TRANS64.TRYWAIT P0, [R0+URZ], R3 ;  /* 0x00000003000075a7 */ /* 0x0022a400080011ff */
[----:B--2---:R-:W-:Y:S05]  /*a250*/  @!P0 NANOSLEEP.SYNCS 0x989680 ;  /* 0x009896800000895d */ /* 0x004fea0003900000 */
[----:B------:R-:W2:Y:S02]  /*a260*/  @!P0 SYNCS.PHASECHK.TRANS64 P0, [R0+URZ], R3 ;  /* 0x00000003000085a7 */ /* 0x000ea400080010ff */
[----:B--2---:R-:W-:Y:S05]  /*a270*/  @!P0 BRA `(.L_x_219) ;  /* 0xfffffffc00f08947 */ /* 0x004fea000383ffff */
[----:B------:R-:W-:Y:S05]  /*a280*/  BRA `(.L_x_220) ;  /* 0xffffffa400147947 */ /* 0x000fea000383ffff */
.L_x_76:
[----:B------:R-:W-:-:S07]  /*a290*/  MOV R0, UR4 ;  /* 0x0000000400007c02 */ /* 0x000fce0008000f00 */
.L_x_221:
[----:B-1----:R1:W2:Y:S02]  /*a2a0*/  SYNCS.PHASECHK.TRANS64.TRYWAIT P0, [R0+URZ], R3 ;  /* 0x00000003000075a7 */ /* 0x0022a400080011ff */
[----:B--2---:R-:W-:Y:S05]  /*a2b0*/  @!P0 NANOSLEEP.SYNCS 0x989680 ;  /* 0x009896800000895d */ /* 0x004fea0003900000 */
[----:B------:R-:W2:Y:S02]  /*a2c0*/  @!P0 SYNCS.PHASECHK.TRANS64 P0, [R0+URZ], R3 ;  /* 0x00000003000085a7 */ /* 0x000ea400080010ff */
[----:B--2---:R-:W-:Y:S05]  /*a2d0*/  @!P0 BRA `(.L_x_221) ;  /* 0xfffffffc00f08947 */ /* 0x004fea000383ffff */
[----:B------:R-:W-:Y:S05]  /*a2e0*/  BRA `(.L_x_222) ;  /* 0xffffffa400207947 */ /* 0x000fea000383ffff */
.L_x_77:
[----:B------:R-:W-:-:S07]  /*a2f0*/  MOV R0, UR4 ;  /* 0x0000000400007c02 */ /* 0x000fce0008000f00 */
.L_x_223:
[----:B-1----:R1:W2:Y:S02]  /*a300*/  SYNCS.PHASECHK.TRANS64.TRYWAIT P0, [R0+URZ], R3 ;  /* 0x00000003000075a7 */ /* 0x0022a400080011ff */
[----:B--2---:R-:W-:Y:S05]  /*a310*/  @!P0 NANOSLEEP.SYNCS 0x989680 ;  /* 0x009896800000895d */ /* 0x004fea0003900000 */
[----:B------:R-:W2:Y:S02]  /*a320*/  @!P0 SYNCS.PHASECHK.TRANS64 P0, [R0+URZ], R3 ;  /* 0x00000003000085a7 */ /* 0x000ea400080010ff */
[----:B--2---:R-:W-:Y:S05]  /*a330*/  @!P0 BRA `(.L_x_223) ;  /* 0xfffffffc00f08947 */ /* 0x004fea000383ffff */
[----:B------:R-:W-:Y:S05]  /*a340*/  BRA `(.L_x_224) ;  /* 0xffffffa4002c7947 */ /* 0x000fea000383ffff */
.L_x_78:
[----:B------:R-:W-:-:S07]  /*a350*/  MOV R0, UR4 ;  /* 0x0000000400007c02 */ /* 0x000fce0008000f00 */
.L_x_225:
[----:B-1----:R1:W2:Y:S02]  /*a360*/  SYNCS.PHASECHK.TRANS64.TRYWAIT P0, [R0+URZ], R3 ;  /* 0x00000003000075a7 */ /* 0x0022a400080011ff */
[----:B--2---:R-:W-:Y:S05]  /*a370*/  @!P0 NANOSLEEP.SYNCS 0x989680 ;  /* 0x009896800000895d */ /* 0x004fea0003900000 */
[----:B------:R-:W2:Y:S02]  /*a380*/  @!P0 SYNCS.PHASECHK.TRANS64 P0, [R0+URZ], R3 ;  /* 0x00000003000085a7 */ /* 0x000ea400080010ff */
[----:B--2---:R-:W-:Y:S05]  /*a390*/  @!P0 BRA `(.L_x_225) ;  /* 0xfffffffc00f08947 */ /* 0x004fea000383ffff */
[----:B------:R-:W-:Y:S05]  /*a3a0*/  BRA `(.L_x_226) ;  /* 0xffffffa400387947 */ /* 0x000fea000383ffff */
.L_x_79:
[----:B------:R-:W-:-:S07]  /*a3b0*/  MOV R0, UR4 ;  /* 0x0000000400007c02 */ /* 0x000fce0008000f00 */
.L_x_227:
[----:B-1----:R1:W2:Y:S02]  /*a3c0*/  SYNCS.PHASECHK.TRANS64.TRYWAIT P0, [R0+URZ], R3 ;  /* 0x00000003000075a7 */ /* 0x0022a400080011ff */
[----:B--2---:R-:W-:Y:S05]  /*a3d0*/  @!P0 NANOSLEEP.SYNCS 0x989680 ;  /* 0x009896800000895d */ /* 0x004fea0003900000 */
[----:B------:R-:W2:Y:S02]  /*a3e0*/  @!P0 SYNCS.PHASECHK.TRANS64 P0, [R0+URZ], R3 ;  /* 0x00000003000085a7 */ /* 0x000ea400080010ff */
[----:B--2---:R-:W-:Y:S05]  /*a3f0*/  @!P0 BRA `(.L_x_227) ;  /* 0xfffffffc00f08947 */ /* 0x004fea000383ffff */
[----:B------:R-:W-:Y:S05]  /*a400*/  BRA `(.L_x_228) ;  /* 0xffffffa400447947 */ /* 0x000fea000383ffff */
.L_x_80:
[----:B------:R-:W-:-:S07]  /*a410*/  MOV R0, UR4 ;  /* 0x0000000400007c02 */ /* 0x000fce0008000f00 */
.L_x_229:
[----:B-1----:R1:W2:Y:S02]  /*a420*/  SYNCS.PHASECHK.TRANS64.TRYWAIT P0, [R0+URZ], R3 ;  /* 0x00000003000075a7 */ /* 0x0022a400080011ff */
[----:B--2---:R-:W-:Y:S05]  /*a430*/  @!P0 NANOSLEEP.SYNCS 0x989680 ;  /* 0x009896800000895d */ /* 0x004fea0003900000 */
[----:B------:R-:W2:Y:S02]  /*a440*/  @!P0 SYNCS.PHASECHK.TRANS64 P0, [R0+URZ], R3 ;  /* 0x00000003000085a7 */ /* 0x000ea400080010ff */
[----:B--2---:R-:W-:Y:S05]  /*a450*/  @!P0 BRA `(.L_x_229) ;  /* 0xfffffffc00f08947 */ /* 0x004fea000383ffff */
[----:B------:R-:W-:Y:S05]  /*a460*/  BRA `(.L_x_230) ;  /* 0xffffffa400507947 */ /* 0x000fea000383ffff */
.L_x_81:
[----:B------:R-:W-:-:S07]  /*a470*/  MOV R0, UR4 ;  /* 0x0000000400007c02 */ /* 0x000fce0008000f00 */
.L_x_231:
[----:B-1----:R1:W2:Y:S02]  /*a480*/  SYNCS.PHASECHK.TRANS64.TRYWAIT P0, [R0+URZ], R3 ;  /* 0x00000003000075a7 */ /* 0x0022a400080011ff */
[----:B--2---:R-:W-:Y:S05]  /*a490*/  @!P0 NANOSLEEP.SYNCS 0x989680 ;  /* 0x009896800000895d */ /* 0x004fea0003900000 */
[----:B------:R-:W2:Y:S02]  /*a4a0*/  @!P0 SYNCS.PHASECHK.TRANS64 P0, [R0+URZ], R3 ;  /* 0x00000003000085a7 */ /* 0x000ea400080010ff */
[----:B--2---:R-:W-:Y:S05]  /*a4b0*/  @!P0 BRA `(.L_x_231) ;  /* 0xfffffffc00f08947 */ /* 0x004fea000383ffff */
[----:B------:R-:W-:Y:S05]  /*a4c0*/  BRA `(.L_x_232) ;  /* 0xffffffa4005c7947 */ /* 0x000fea000383ffff */
.L_x_82:
[----:B------:R-:W-:-:S07]  /*a4d0*/  MOV R0, UR4 ;  /* 0x0000000400007c02 */ /* 0x000fce0008000f00 */
.L_x_233:
[----:B-1----:R1:W2:Y:S02]  /*a4e0*/  SYNCS.PHASECHK.TRANS64.TRYWAIT P0, [R0+URZ], R3 ;  /* 0x00000003000075a7 */ /* 0x0022a400080011ff */
[----:B--2---:R-:W-:Y:S05]  /*a4f0*/  @!P0 NANOSLEEP.SYNCS 0x989680 ;  /* 0x009896800000895d */ /* 0x004fea0003900000 */
[----:B------:R-:W2:Y:S02]  /*a500*/  @!P0 SYNCS.PHASECHK.TRANS64 P0, [R0+URZ], R3 ;  /* 0x00000003000085a7 */ /* 0x000ea400080010ff */
[----:B--2---:R-:W-:Y:S05]  /*a510*/  @!P0 BRA `(.L_x_233) ;  /* 0xfffffffc00f08947 */ /* 0x004fea000383ffff */
[----:B------:R-:W-:Y:S05]  /*a520*/  BRA `(.L_x_234) ;  /* 0xffffffa400687947 */ /* 0x000fea000383ffff */
.L_x_83:
[----:B------:R-:W-:-:S07]  /*a530*/  MOV R0, UR4 ;  /* 0x0000000400007c02 */ /* 0x000fce0008000f00 */
.L_x_235:
[----:B-1----:R1:W2:Y:S02]  /*a540*/  SYNCS.PHASECHK.TRANS64.TRYWAIT P0, [R0+URZ], R3 ;  /* 0x00000003000075a7 */ /* 0x0022a400080011ff */
[----:B--2---:R-:W-:Y:S05]  /*a550*/  @!P0 NANOSLEEP.SYNCS 0x989680 ;  /* 0x009896800000895d */ /* 0x004fea0003900000 */
[----:B------:R-:W2:Y:S02]  /*a560*/  @!P0 SYNCS.PHASECHK.TRANS64 P0, [R0+URZ], R3 ;  /* 0x00000003000085a7 */ /* 0x000ea400080010ff */
[----:B--2---:R-:W-:Y:S05]  /*a570*/  @!P0 BRA `(.L_x_235) ;  /* 0xfffffffc00f08947 */ /* 0x004fea000383ffff */
[----:B------:R-:W-:Y:S05]  /*a580*/  BRA `(.L_x_236) ;  /* 0xffffffa400747947 */ /* 0x000fea000383ffff */
.L_x_84:
[----:B------:R-:W-:-:S07]  /*a590*/  MOV R0, UR4 ;  /* 0x0000000400007c02 */ /* 0x000fce0008000f00 */
.L_x_237:
[----:B-1----:R1:W2:Y:S02]  /*a5a0*/  SYNCS.PHASECHK.TRANS64.TRYWAIT P0, [R0+URZ], R3 ;  /* 0x00000003000075a7 */ /* 0x0022a400080011ff */
[----:B--2---:R-:W-:Y:S05]  /*a5b0*/  @!P0 NANOSLEEP.SYNCS 0x989680 ;  /* 0x009896800000895d */ /* 0x004fea0003900000 */
[----:B------:R-:W2:Y:S02]  /*a5c0*/  @!P0 SYNCS.PHASECHK.TRANS64 P0, [R0+URZ], R3 ;  /* 0x00000003000085a7 */ /* 0x000ea400080010ff */
[----:B--2---:R-:W-:Y:S05]  /*a5d0*/  @!P0 BRA `(.L_x_237) ;  /* 0xfffffffc00f08947 */ /* 0x004fea000383ffff */
[----:B------:R-:W-:Y:S05]  /*a5e0*/  BRA `(.L_x_238) ;  /* 0xffffffa400807947 */ /* 0x000fea000383ffff */
.L_x_85:
[----:B------:R-:W-:-:S07]  /*a5f0*/  MOV R0, UR4 ;  /* 0x0000000400007c02 */ /* 0x000fce0008000f00 */
.L_x_239:
[----:B-1----:R1:W2:Y:S02]  /*a600*/  SYNCS.PHASECHK.TRANS64.TRYWAIT P0, [R0+URZ], R3 ;  /* 0x00000003000075a7 */ /* 0x0022a400080011ff */
[----:B--2---:R-:W-:Y:S05]  /*a610*/  @!P0 NANOSLEEP.SYNCS 0x989680 ;  /* 0x009896800000895d */ /* 0x004fea0003900000 */
[----:B------:R-:W2:Y:S02]  /*a620*/  @!P0 SYNCS.PHASECHK.TRANS64 P0, [R0+URZ], R3 ;  /* 0x00000003000085a7 */ /* 0x000ea400080010ff */
[----:B--2---:R-:W-:Y:S05]  /*a630*/  @!P0 BRA `(.L_x_239) ;  /* 0xfffffffc00f08947 */ /* 0x004fea000383ffff */
[----:B------:R-:W-:Y:S05]  /*a640*/  BRA `(.L_x_240) ;  /* 0xffffffa4008c7947 */ /* 0x000fea000383ffff */
.L_x_86:
[----:B------:R-:W-:-:S07]  /*a650*/  MOV R0, UR4 ;  /* 0x0000000400007c02 */ /* 0x000fce0008000f00 */
.L_x_241:
[----:B-1----:R1:W2:Y:S02]  /*a660*/  SYNCS.PHASECHK.TRANS64.TRYWAIT P0, [R0+URZ], R3 ;  /* 0x00000003000075a7 */ /* 0x0022a400080011ff */
[----:B--2---:R-:W-:Y:S05]  /*a670*/  @!P0 NANOSLEEP.SYNCS 0x989680 ;  /* 0x009896800000895d */ /* 0x004fea0003900000 */
[----:B------:R-:W2:Y:S02]  /*a680*/  @!P0 SYNCS.PHASECHK.TRANS64 P0, [R0+URZ], R3 ;  /* 0x00000003000085a7 */ /* 0x000ea400080010ff */
[----:B--2---:R-:W-:Y:S05]  /*a690*/  @!P0 BRA `(.L_x_241) ;  /* 0xfffffffc00f08947 */ /* 0x004fea000383ffff */
[----:B------:R-:W-:Y:S05]  /*a6a0*/  BRA `(.L_x_242) ;  /* 0xffffffa400987947 */ /* 0x000fea000383ffff */
.L_x_87:
[----:B------:R-:W-:-:S07]  /*a6b0*/  MOV R0, UR4 ;  /* 0x0000000400007c02 */ /* 0x000fce0008000f00 */
.L_x_243:
[----:B-1----:R1:W2:Y:S02]  /*a6c0*/  SYNCS.PHASECHK.TRANS64.TRYWAIT P0, [R0+URZ], R3 ;  /* 0x00000003000075a7 */ /* 0x0022a400080011ff */
[----:B--2---:R-:W-:Y:S05]  /*a6d0*/  @!P0 NANOSLEEP.SYNCS 0x989680 ;  /* 0x009896800000895d */ /* 0x004fea0003900000 */
[----:B------:R-:W2:Y:S02]  /*a6e0*/  @!P0 SYNCS.PHASECHK.TRANS64 P0, [R0+URZ], R3 ;  /* 0x00000003000085a7 */ /* 0x000ea400080010ff */
[----:B--2---:R-:W-:Y:S05]  /*a6f0*/  @!P0 BRA `(.L_x_243) ;  /* 0xfffffffc00f08947 */ /* 0x004fea000383ffff */
[----:B------:R-:W-:Y:S05]  /*a700*/  BRA `(.L_x_244) ;  /* 0xffffffa400a47947 */ /* 0x000fea000383ffff */
.L_x_88:
[----:B------:R-:W-:-:S07]  /*a710*/  MOV R0, UR4 ;  /* 0x0000000400007c02 */ /* 0x000fce0008000f00 */
.L_x_245:
[----:B-1----:R1:W2:Y:S02]  /*a720*/  SYNCS.PHASECHK.TRANS64.TRYWAIT P0, [R0+URZ], R3 ;  /* 0x00000003000075a7 */ /* 0x0022a400080011ff */
[----:B--2---:R-:W-:Y:S05]  /*a730*/  @!P0 NANOSLEEP.SYNCS 0x989680 ;  /* 0x009896800000895d */ /* 0x004fea0003900000 */
[----:B------:R-:W2:Y:S02]  /*a740*/  @!P0 SYNCS.PHASECHK.TRANS64 P0, [R0+URZ], R3 ;  /* 0x00000003000085a7 */ /* 0x000ea400080010ff */
[----:B--2---:R-:W-:Y:S05]  /*a750*/  @!P0 BRA `(.L_x_245) ;  /* 0xfffffffc00f08947 */ /* 0x004fea000383ffff */
[----:B------:R-:W-:Y:S05]  /*a760*/  BRA `(.L_x_246) ;  /* 0xffffffa400b07947 */ /* 0x000fea000383ffff */
.L_x_89:
[----:B------:R-:W-:-:S07]  /*a770*/  MOV R0, UR4 ;  /* 0x0000000400007c02 */ /* 0x000fce0008000f00 */
.L_x_247:
[----:B-1----:R1:W2:Y:S02]  /*a780*/  SYNCS.PHASECHK.TRANS64.TRYWAIT P0, [R0+URZ], R3 ;  /* 0x00000003000075a7 */ /* 0x0022a400080011ff */
[----:B--2---:R-:W-:Y:S05]  /*a790*/  @!P0 NANOSLEEP.SYNCS 0x989680 ;  /* 0x009896800000895d */ /* 0x004fea0003900000 */
[----:B------:R-:W2:Y:S02]  /*a7a0*/  @!P0 SYNCS.PHASECHK.TRANS64 P0, [R0+URZ], R3 ;  /* 0x00000003000085a7 */ /* 0x000ea400080010ff */
[----:B--2---:R-:W-:Y:S05]  /*a7b0*/  @!P0 BRA `(.L_x_247) ;  /* 0xfffffffc00f08947 */ /* 0x004fea000383ffff */
[----:B------:R-:W-:Y:S05]  /*a7c0*/  BRA `(.L_x_248) ;  /* 0xffffffa400bc7947 */ /* 0x000fea000383ffff */
.L_x_90:
[----:B------:R-:W-:-:S07]  /*a7d0*/  MOV R0, UR4 ;  /* 0x0000000400007c02 */ /* 0x000fce0008000f00 */
.L_x_249:
[----:B-1----:R1:W2:Y:S02]  /*a7e0*/  SYNCS.PHASECHK.TRANS64.TRYWAIT P0, [R0+URZ], R3 ;  /* 0x00000003000075a7 */ /* 0x0022a400080011ff */
[----:B--2---:R-:W-:Y:S05]  /*a7f0*/  @!P0 NANOSLEEP.SYNCS 0x989680 ;  /* 0x009896800000895d */ /* 0x004fea0003900000 */
[----:B------:R-:W2:Y:S02]  /*a800*/  @!P0 SYNCS.PHASECHK.TRANS64 P0, [R0+URZ], R3 ;  /* 0x00000003000085a7 */ /* 0x000ea400080010ff */
[----:B--2---:R-:W-:Y:S05]  /*a810*/  @!P0 BRA `(.L_x_249) ;  /* 0xfffffffc00f08947 */ /* 0x004fea000383ffff */
[----:B------:R-:W-:Y:S05]  /*a820*/  BRA `(.L_x_250) ;  /* 0xffffffa400c87947 */ /* 0x000fea000383ffff */
.L_x_91:
[----:B------:R-:W-:-:S07]  /*a830*/  MOV R0, UR4 ;  /* 0x0000000400007c02 */ /* 0x000fce0008000f00 */
.L_x_251:
[----:B-1----:R1:W2:Y:S02]  /*a840*/  SYNCS.PHASECHK.TRANS64.TRYWAIT P0, [R0+URZ], R3 ;  /* 0x00000003000075a7 */ /* 0x0022a400080011ff */
[----:B--2---:R-:W-:Y:S05]  /*a850*/  @!P0 NANOSLEEP.SYNCS 0x989680 ;  /* 0x009896800000895d */ /* 0x004fea0003900000 */
[----:B------:R-:W2:Y:S02]  /*a860*/  @!P0 SYNCS.PHASECHK.TRANS64 P0, [R0+URZ], R3 ;  /* 0x00000003000085a7 */ /* 0x000ea400080010ff */
[----:B--2---:R-:W-:Y:S05]  /*a870*/  @!P0 BRA `(.L_x_251) ;  /* 0xfffffffc00f08947 */ /* 0x004fea000383ffff */
[----:B------:R-:W-:Y:S05]  /*a880*/  BRA `(.L_x_252) ;  /* 0xffffffa400d47947 */ /* 0x000fea000383ffff */
.L_x_92:
[----:B------:R-:W-:-:S07]  /*a890*/  MOV R0, UR4 ;  /* 0x0000000400007c02 */ /* 0x000fce0008000f00 */
.L_x_253:
[----:B-1----:R1:W2:Y:S02]  /*a8a0*/  SYNCS.PHASECHK.TRANS64.TRYWAIT P0, [R0+URZ], R3 ;  /* 0x00000003000075a7 */ /* 0x0022a400080011ff */
[----:B--2---:R-:W-:Y:S05]  /*a8b0*/  @!P0 NANOSLEEP.SYNCS 0x989680 ;  /* 0x009896800000895d */ /* 0x004fea0003900000 */
[----:B------:R-:W2:Y:S02]  /*a8c0*/  @!P0 SYNCS.PHASECHK.TRANS64 P0, [R0+URZ], R3 ;  /* 0x00000003000085a7 */ /* 0x000ea400080010ff */
[----:B--2---:R-:W-:Y:S05]  /*a8d0*/  @!P0 BRA `(.L_x_253) ;  /* 0xfffffffc00f08947 */ /* 0x004fea000383ffff */
[----:B------:R-:W-:Y:S05]  /*a8e0*/  BRA `(.L_x_254) ;  /* 0xffffffa400e07947 */ /* 0x000fea000383ffff */
.L_x_93:
[----:B------:R-:W-:-:S07]  /*a8f0*/  MOV R0, UR4 ;  /* 0x0000000400007c02 */ /* 0x000fce0008000f00 */
.L_x_255:
[----:B-1----:R1:W2:Y:S02]  /*a900*/  SYNCS.PHASECHK.TRANS64.TRYWAIT P0, [R0+URZ], R3 ;  /* 0x00000003000075a7 */ /* 0x0022a400080011ff */
[----:B--2---:R-:W-:Y:S05]  /*a910*/  @!P0 NANOSLEEP.SYNCS 0x989680 ;  /* 0x009896800000895d */ /* 0x004fea0003900000 */
[----:B------:R-:W2:Y:S02]  /*a920*/  @!P0 SYNCS.PHASECHK.TRANS64 P0, [R0+URZ], R3 ;  /* 0x00000003000085a7 */ /* 0x000ea400080010ff */
[----:B--2---:R-:W-:Y:S05]  /*a930*/  @!P0 BRA `(.L_x_255) ;  /* 0xfffffffc00f08947 */ /* 0x004fea000383ffff */
[----:B------:R-:W-:Y:S05]  /*a940*/  BRA `(.L_x_256) ;  /* 0xffffffa400ec7947 */ /* 0x000fea000383ffff */
.L_x_96:
[----:B------:R-:W-:-:S07]  /*a950*/  MOV R4, UR40 ;  /* 0x0000002800047c02 */ /* 0x000fce0008000f00 */
.L_x_257:
[----:B--2---:R2:W3:Y:S02]  /*a960*/  SYNCS.PHASECHK.TRANS64.TRYWAIT P1, [R4+URZ+0x388], R7 ;  /* 0x00038807040075a7 */ /* 0x0044e400080211ff */
[----:B---3--:R-:W-:Y:S05]  /*a970*/  @!P1 NANOSLEEP.SYNCS 0x989680 ;  /* 0x009896800000995d */ /* 0x008fea0003900000 */
[----:B------:R-:W3:Y:S02]  /*a980*/  @!P1 SYNCS.PHASECHK.TRANS64 P1, [R4+URZ+0x388], R7 ;  /* 0x00038807040095a7 */ /* 0x000ee400080210ff */
[----:B---3--:R-:W-:Y:S05]  /*a990*/  @!P1 BRA `(.L_x_257) ;  /* 0xfffffffc00f09947 */ /* 0x008fea000383ffff */
[----:B------:R-:W-:Y:S05]  /*a9a0*/  BRA `(.L_x_258) ;  /* 0xffffffa800507947 */ /* 0x000fea000383ffff */
.L_x_97:
[----:B--2---:R-:W-:-:S07]  /*a9b0*/  MOV R4, UR40 ;  /* 0x0000002800047c02 */ /* 0x004fce0008000f00 */
.L_x_259:
[----:B--2---:R2:W3:Y:S02]  /*a9c0*/  SYNCS.PHASECHK.TRANS64.TRYWAIT P1, [R4+URZ+0x380], R5 ;  /* 0x00038005040075a7 */ /* 0x0044e400080211ff */
[----:B---3--:R-:W-:Y:S05]  /*a9d0*/  @!P1 NANOSLEEP.SYNCS 0x989680 ;  /* 0x009896800000995d */ /* 0x008fea0003900000 */
[----:B------:R-:W3:Y:S02]  /*a9e0*/  @!P1 SYNCS.PHASECHK.TRANS64 P1, [R4+URZ+0x380], R5 ;  /* 0x00038005040095a7 */ /* 0x000ee400080210ff */
[----:B---3--:R-:W-:Y:S05]  /*a9f0*/  @!P1 BRA `(.L_x_259) ;  /* 0xfffffffc00f09947 */ /* 0x008fea000383ffff */
[----:B------:R-:W-:Y:S05]  /*aa00*/  BRA `(.L_x_260) ;  /* 0xffffffa800587947 */ /* 0x000fea000383ffff */
.L_x_105:
[----:B------:R-:W-:-:S07]  /*aa10*/  MOV R0, UR7 ;  /* 0x0000000700007c02 */ /* 0x000fce0008000f00 */
.L_x_261:
[----:B--2---:R2:W3:Y:S02]  /*aa20*/  SYNCS.PHASECHK.TRANS64.TRYWAIT P0, [R0+URZ+0x380], R5 ;  /* 0x00038005000075a7 */ /* 0x0044e400080011ff */
[----:B---3--:R-:W-:Y:S05]  /*aa30*/  @!P0 NANOSLEEP.SYNCS 0x989680 ;  /* 0x009896800000895d */ /* 0x008fea0003900000 */
[----:B------:R-:W3:Y:S02]  /*aa40*/  @!P0 SYNCS.PHASECHK.TRANS64 P0, [R0+URZ+0x380], R5 ;  /* 0x00038005000085a7 */ /* 0x000ee400080010ff */
[----:B---3--:R-:W-:Y:S05]  /*aa50*/  @!P0 BRA `(.L_x_261) ;  /* 0xfffffffc00f08947 */ /* 0x008fea000383ffff */
[----:B------:R-:W-:Y:S05]  /*aa60*/  BRA `(.L_x_262) ;  /* 0xffffffac00c47947 */ /* 0x000fea000383ffff */
.L_x_106:
[----:B------:R-:W-:-:S07]  /*aa70*/  MOV R5, UR9 ;  /* 0x0000000900057c02 */ /* 0x000fce0008000f00 */
.L_x_263:
[----:B--2---:R2:W3:Y:S02]  /*aa80*/  SYNCS.PHASECHK.TRANS64.TRYWAIT P0, [R5+URZ+0x3a0], R0 ;  /* 0x0003a000050075a7 */ /* 0x0044e400080011ff */
[----:B---3--:R-:W-:Y:S05]  /*aa90*/  @!P0 NANOSLEEP.SYNCS 0x989680 ;  /* 0x009896800000895d */ /* 0x008fea0003900000 */
[----:B------:R-:W3:Y:S02]  /*aaa0*/  @!P0 SYNCS.PHASECHK.TRANS64 P0, [R5+URZ+0x3a0], R0 ;  /* 0x0003a000050085a7 */ /* 0x000ee400080010ff */
[----:B---3--:R-:W-:Y:S05]  /*aab0*/  @!P0 BRA `(.L_x_263) ;  /* 0xfffffffc00f08947 */ /* 0x008fea000383ffff */
[----:B------:R-:W-:Y:S05]  /*aac0*/  BRA `(.L_x_264) ;  /* 0xffffffac00e07947 */ /* 0x000fea000383ffff */
.L_x_109:
[----:B--2---:R-:W-:Y:S07]  /*aad0*/  MOV R0, UR8 ;  /* 0x0000000800007c02 */ /* 0x004fee0008000f00 */
.L_x_265:
[----:B--2---:R2:W3:Y:S02]  /*aae0*/  SYNCS.PHASECHK.TRANS64.TRYWAIT P0, [R0+URZ], R5 ;  /* 0x00000005000075a7 */ /* 0x0044e400080011ff */
[----:B---3--:R-:W-:Y:S05]  /*aaf0*/  @!P0 NANOSLEEP.SYNCS 0x989680 ;  /* 0x009896800000895d */ /* 0x008fea0003900000 */
[----:B------:R-:W3:Y:S02]  /*ab00*/  @!P0 SYNCS.PHASECHK.TRANS64 P0, [R0+URZ], R5 ;  /* 0x00000005000085a7 */ /* 0x000ee400080010ff */
[----:B---3--:R-:W-:Y:S05]  /*ab10*/  @!P0 BRA `(.L_x_265) ;  /* 0xfffffffc00f08947 */ /* 0x008fea000383ffff */
[----:B------:R-:W-:Y:S05]  /*ab20*/  BRA `(.L_x_108) ;  /* 0xffffffb000107947 */ /* 0x000fea000383ffff */
.L_x_112:
[----:B------:R-:W-:-:S07]  /*ab30*/  MOV R0, UR5 ;  /* 0x0000000500007c02 */ /* 0x000fce0008000f00 */
.L_x_266:
[----:B--2---:R2:W4:Y:S02]  /*ab40*/  SYNCS.PHASECHK.TRANS64.TRYWAIT P0, [R0+URZ], R3 ;  /* 0x00000003000075a7 */ /* 0x00452400080011ff */
[----:B----4-:R-:W-:Y:S05]  /*ab50*/  @!P0 NANOSLEEP.SYNCS 0x989680 ;  /* 0x009896800000895d */ /* 0x010fea0003900000 */
[----:B------:R-:W4:Y:S02]  /*ab60*/  @!P0 SYNCS.PHASECHK.TRANS64 P0, [R0+URZ], R3 ;  /* 0x00000003000085a7 */ /* 0x000f2400080010ff */
[----:B----4-:R-:W-:Y:S05]  /*ab70*/  @!P0 BRA `(.L_x_266) ;  /* 0xfffffffc00f08947 */ /* 0x010fea000383ffff */
[----:B------:R-:W-:Y:S05]  /*ab80*/  BRA `(.L_x_267) ;  /* 0xffffffb000b87947 */ /* 0x000fea000383ffff */
.L_x_113:
[----:B------:R-:W-:-:S07]  /*ab90*/  MOV R0, UR6 ;  /* 0x0000000600007c02 */ /* 0x000fce0008000f00 */
.L_x_268:
[----:B--2---:R2:W4:Y:S02]  /*aba0*/  SYNCS.PHASECHK.TRANS64.TRYWAIT P0, [R0+URZ], R3 ;  /* 0x00000003000075a7 */ /* 0x00452400080011ff */
[----:B----4-:R-:W-:Y:S05]  /*abb0*/  @!P0 NANOSLEEP.SYNCS 0x989680 ;  /* 0x009896800000895d */ /* 0x010fea0003900000 */
[----:B------:R-:W4:Y:S02]  /*abc0*/  @!P0 SYNCS.PHASECHK.TRANS64 P0, [R0+URZ], R3 ;  /* 0x00000003000085a7 */ /* 0x000f2400080010ff */
[----:B----4-:R-:W-:Y:S05]  /*abd0*/  @!P0 BRA `(.L_x_268) ;  /* 0xfffffffc00f08947 */ /* 0x010fea000383ffff */
[----:B------:R-:W-:Y:S05]  /*abe0*/  BRA `(.L_x_269) ;  /* 0xffffffb000c47947 */ /* 0x000fea000383ffff */
.L_x_118:
[----:B------:R-:W-:Y:S07]  /*abf0*/  MOV R0, UR16 ;  /* 0x0000001000007c02 */ /* 0x000fee0008000f00 */
.L_x_270:
[----:B---3--:R3:W1:Y:S02]  /*ac00*/  SYNCS.PHASECHK.TRANS64.TRYWAIT P0, [R0+URZ+0x380], R3 ;  /* 0x00038003000075a7 */ /* 0x00866400080011ff */
[----:B-1----:R-:W-:Y:S05]  /*ac10*/  @!P0 NANOSLEEP.SYNCS 0x989680 ;  /* 0x009896800000895d */ /* 0x002fea0003900000 */
[----:B------:R-:W1:Y:S02]  /*ac20*/  @!P0 SYNCS.PHASECHK.TRANS64 P0, [R0+URZ+0x380], R3 ;  /* 0x00038003000085a7 */ /* 0x000e6400080010ff */
[----:B-1----:R-:W-:Y:S05]  /*ac30*/  @!P0 BRA `(.L_x_270) ;  /* 0xfffffffc00f08947 */ /* 0x002fea000383ffff */
[----:B------:R-:W-:Y:S05]  /*ac40*/  BRA `(.L_x_271) ;  /* 0xffffffb400f87947 */ /* 0x000fea000383ffff */
.L_x_121:
[----:B------:R-:W-:Y:S07]  /*ac50*/  MOV R0, UR16 ;  /* 0x0000001000007c02 */ /* 0x000fee0008000f00 */
.L_x_272:
[----:B-1----:R1:W2:Y:S02]  /*ac60*/  SYNCS.PHASECHK.TRANS64.TRYWAIT P0, [R0+URZ+0x378], R3 ;  /* 0x00037803000075a7 */ /* 0x0022a400080011ff */
[----:B--2---:R-:W-:Y:S05]  /*ac70*/  @!P0 NANOSLEEP.SYNCS 0x989680 ;  /* 0x009896800000895d */ /* 0x004fea0003900000 */
[----:B------:R-:W2:Y:S02]  /*ac80*/  @!P0 SYNCS.PHASECHK.TRANS64 P0, [R0+URZ+0x378], R3 ;  /* 0x00037803000085a7 */ /* 0x000ea400080010ff */
[----:B--2---:R-:W-:Y:S05]  /*ac90*/  @!P0 BRA `(.L_x_272) ;  /* 0xfffffffc00f08947 */ /* 0x004fea000383ffff */
[----:B------:R-:W-:Y:S05]  /*aca0*/  BRA `(.L_x_120) ;  /* 0xffffffb800dc7947 */ /* 0x000fea000383ffff */
.L_x_124:
[----:B------:R-:W-:Y:S07]  /*acb0*/  MOV R12, UR16 ;  /* 0x00000010000c7c02 */ /* 0x000fee0008000f00 */
.L_x_273:
[----:B-1----:R1:W2:Y:S02]  /*acc0*/  SYNCS.PHASECHK.TRANS64.TRYWAIT P2, [R12+URZ+0x368], R29 ;  /* 0x0003681d0c0075a7 */ /* 0x0022a400080411ff */
[----:B--2---:R-:W-:Y:S05]  /*acd0*/  @!P2 NANOSLEEP.SYNCS 0x989680 ;  /* 0x009896800000a95d */ /* 0x004fea0003900000 */
[----:B------:R-:W2:Y:S02]  /*ace0*/  @!P2 SYNCS.PHASECHK.TRANS64 P2, [R12+URZ+0x368], R29 ;  /* 0x0003681d0c00a5a7 */ /* 0x000ea400080410ff */
[----:B--2---:R-:W-:Y:S05]  /*acf0*/  @!P2 BRA `(.L_x_273) ;  /* 0xfffffffc00f0a947 */ /* 0x004fea000383ffff */
[----:B------:R-:W-:Y:S05]  /*ad00*/  BRA `(.L_x_274) ;  /* 0xffffffbc00647947 */ /* 0x000fea000383ffff */
.L_x_129:
[----:B------:R-:W-:Y:S07]  /*ad10*/  MOV R0, UR43 ;  /* 0x0000002b00007c02 */ /* 0x000fee0008000f00 */
.L_x_275:
[----:B--2---:R2:W3:Y:S02]  /*ad20*/  SYNCS.PHASECHK.TRANS64.TRYWAIT P0, [R0+URZ+0x380], R3 ;  /* 0x00038003000075a7 */ /* 0x0044e400080011ff */
[----:B---3--:R-:W-:Y:S05]  /*ad30*/  @!P0 NANOSLEEP.SYNCS 0x989680 ;  /* 0x009896800000895d */ /* 0x008fea0003900000 */
[----:B------:R-:W3:Y:S02]  /*ad40*/  @!P0 SYNCS.PHASECHK.TRANS64 P0, [R0+URZ+0x380], R3 ;  /* 0x00038003000085a7 */ /* 0x000ee400080010ff */
[----:B---3--:R-:W-:Y:S05]  /*ad50*/  @!P0 BRA `(.L_x_275) ;  /* 0xfffffffc00f08947 */ /* 0x008fea000383ffff */
[----:B------:R-:W-:Y:S05]  /*ad60*/  BRA `(.L_x_276) ;  /* 0xffffffc800007947 */ /* 0x000fea000383ffff */
.L_x_140:
[----:B-1----:R-:W-:Y:S04]  /*ad70*/  MOV R0, UR43 ;  /* 0x0000002b00007c02 */ /* 0x002fe80008000f00 */
[----:B------:R1:W2:Y:S03]  /*ad80*/  SYNCS.PHASECHK.TRANS64.TRYWAIT P1, [R0+URZ+0x360], R5 ;  /* 0x00036005000075a7 */ /* 0x0002a600080211ff */
[----:B--2---:R-:W-:Y:S05]  /*ad90*/  @!P1 NANOSLEEP.SYNCS 0x989680 ;  /* 0x009896800000995d */ /* 0x004fea0003900000 */
[----:B------:R-:W2:Y:S02]  /*ada0*/  @!P1 SYNCS.PHASECHK.TRANS64 P1, [R0+URZ+0x360], R5 ;  /* 0x00036005000095a7 */ /* 0x000ea400080210ff */
[----:B--2---:R-:W-:Y:S05]  /*adb0*/  @!P1 BRA `(.L_x_140) ;  /* 0xfffffffc00ec9947 */ /* 0x004fea000383ffff */
[----:B------:R-:W-:Y:S05]  /*adc0*/  BRA `(.L_x_139) ;  /* 0xffffffd000e87947 */ /* 0x000fea000383ffff */
.L_x_142:
[----:B------:R1:W1:Y:S02]  /*add0*/  SYNCS.PHASECHK.TRANS64.TRYWAIT P1, [R92+URZ+0x390], R3 ;  /* 0x000390035c0075a7 */ /* 0x00026400080211ff */
[----:B-1----:R-:W-:Y:S05]  /*ade0*/  @!P1 NANOSLEEP.SYNCS 0x989680 ;  /* 0x009896800000995d */ /* 0x002fea0003900000 */
[----:B------:R-:W1:Y:S02]  /*adf0*/  @!P1 SYNCS.PHASECHK.TRANS64 P1, [R92+URZ+0x390], R3 ;  /* 0x000390035c0095a7 */ /* 0x000e6400080210ff */
[----:B-1----:R-:W-:Y:S05]  /*ae00*/  @!P1 BRA `(.L_x_142) ;  /* 0xfffffffc00f09947 */ /* 0x002fea000383ffff */
[----:B------:R-:W-:Y:S05]  /*ae10*/  BRA `(.L_x_141) ;  /* 0xffffffd400247947 */ /* 0x000fea000383ffff */
        .weak           $__internal_0_$__cuda_sm10x_tcgen05_guardrail_trap_col_being_dealloced_not_returned_by_alloc
        .type           $__internal_0_$__cuda_sm10x_tcgen05_guardrail_trap_col_being_dealloced_not_returned_by_alloc,@function
        .size           $__internal_0_$__cuda_sm10x_tcgen05_guardrail_trap_col_being_dealloced_not_returned_by_alloc,($__internal_1_$__cuda_sm10x_tcgen05_guardrail_trap_phase_invalid_during_alloc - $__internal_0_$__cuda_sm10x_tcgen05_guardrail_trap_col_being_dealloced_not_returned_by_alloc)
$__internal_0_$__cuda_sm10x_tcgen05_guardrail_trap_col_being_dealloced_not_returned_by_alloc:
[----:B------:R-:W-:Y:S05]  /*ae20*/  BPT.TRAP 0x1 ;  /* 0x000000040000795c */ /* 0x000fea0000300000 */
[----:B------:R-:W-:-:S04]  /*ae30*/  HFMA2 R3, -RZ, RZ, 0, 0 ;  /* 0x00000000ff037431 */ /* 0x000fc800000001ff */
[----:B------:R-:W-:Y:S05]  /*ae40*/  RET.REL.NODEC R2 `(_ZN7cutlass13device_kernelINS_4conv6kernel13ConvUniversalINS1_16ConvProblemShapeILNS1_8OperatorE2ELi3EEENS1_10collective14CollectiveConvINS1_47MainloopSm100TmaUmmaWarpSpecializedImplicitGemmILS5_2ELi54ELi3ELi1ELi2EN4cute5tupleIJNSA_1CILi2EEENSC_ILi1EEESE_EEEEENSB_IJNSC_ILi64EEENSB_IJSH_EEENSB_IJNSC_ILi32EEEEEEEEENS_12float_e4m3_tESM_NSA_8TiledMMAINSA_8MMA_AtomIJNSA_10MMA_TraitsINSA_19SM100_MMA_F8F6F4_SSEJSM_SM_fSH_SH_NSA_17integral_constantINSA_4UMMA5MajorELST_1EEESU_NSR_INSS_7ScaleInELSV_0EEESW_EEEEEENSA_6LayoutINSB_IJSE_SE_SE_EEENSB_IJNSC_ILi0EEES11_S11_EEEEENSB_IJNSA_10UnderscoreES14_S14_EEEEENS7_6detail27Sm100ImplicitGemmTileTraitsINSA_13SM90_TMA_LOADENSA_14ComposedLayoutINSA_7SwizzleILi2ELi4ELi3EEENSA_18smem_ptr_flag_bitsILi8EEENSZ_INSB_IJSH_NSC_ILi8EEEEEENSB_IJSE_SH_EEEEEEEvEENS18_INSA_30SM90_TMA_LOAD_IM2COL_MULTICASTES1J_vEEEENS_8epilogue10collective18CollectiveEpilogueINS1O_23Sm100TmaWarpSpecializedILi1ELi1ELi32ELb0ELb0EEEJSL_NSB_IJNSZ_ISH_SE_EES1T_EEESM_NSB_IJlNSB_IJSE_lllEEES11_EEESM_S1W_NS1O_6fusion15FusionCallbacksIS1S_NS1X_17LinearCombinationISM_fSM_fLNS_15FloatRoundStyleE2EEESL_S1U_JEEENSA_5SM1004TMEM4LOAD26SM100_TMEM_LOAD_16dp32b32xES19_NS1A_IS1C_S1E_NSZ_INSB_IJS1F_SH_EEENSB_IJSH_SE_EEEEEEENSA_39AutoVectorizingCopyWithAssumedAlignmentILi128EEENSA_14SM90_TMA_STOREES2A_S2C_S2C_EEEvvEEEEvNT_6ParamsE) ;  /* 0xffffff50026c7950 */ /* 0x000fea0003c3ffff */
        .weak           $__internal_1_$__cuda_sm10x_tcgen05_guardrail_trap_phase_invalid_during_alloc
        .type           $__internal_1_$__cuda_sm10x_tcgen05_guardrail_trap_phase_invalid_during_alloc,@function
        .size           $__internal_1_$__cuda_sm10x_tcgen05_guardrail_trap_phase_invalid_during_alloc,($__internal_2_$__cuda_sm10x_tcgen05_guardrail_trap_unallocated_columns_being_dealloced - $__internal_1_$__cuda_sm10x_tcgen05_guardrail_trap_phase_invalid_during_alloc)
$__internal_1_$__cuda_sm10x_tcgen05_guardrail_trap_phase_invalid_during_alloc:
[----:B------:R-:W-:Y:S05]  /*ae50*/  BPT.TRAP 0x1 ;  /* 0x000000040000795c */ /* 0x000fea0000300000 */
[----:B------:R-:W-:-:S04]  /*ae60*/  MOV R3, 0x0 ;  /* 0x0000000000037802 */ /* 0x000fc80000000f00 */
[----:B------:R-:W-:Y:S05]  /*ae70*/  RET.REL.NODEC R2 `(_ZN7cutlass13device_kernelINS_4conv6kernel13ConvUniversalINS1_16ConvProblemShapeILNS1_8OperatorE2ELi3EEENS1_10collective14CollectiveConvINS1_47MainloopSm100TmaUmmaWarpSpecializedImplicitGemmILS5_2ELi54ELi3ELi1ELi2EN4cute5tupleIJNSA_1CILi2EEENSC_ILi1EEESE_EEEEENSB_IJNSC_ILi64EEENSB_IJSH_EEENSB_IJNSC_ILi32EEEEEEEEENS_12float_e4m3_tESM_NSA_8TiledMMAINSA_8MMA_AtomIJNSA_10MMA_TraitsINSA_19SM100_MMA_F8F6F4_SSEJSM_SM_fSH_SH_NSA_17integral_constantINSA_4UMMA5MajorELST_1EEESU_NSR_INSS_7ScaleInELSV_0EEESW_EEEEEENSA_6LayoutINSB_IJSE_SE_SE_EEENSB_IJNSC_ILi0EEES11_S11_EEEEENSB_IJNSA_10UnderscoreES14_S14_EEEEENS7_6detail27Sm100ImplicitGemmTileTraitsINSA_13SM90_TMA_LOADENSA_14ComposedLayoutINSA_7SwizzleILi2ELi4ELi3EEENSA_18smem_ptr_flag_bitsILi8EEENSZ_INSB_IJSH_NSC_ILi8EEEEEENSB_IJSE_SH_EEEEEEEvEENS18_INSA_30SM90_TMA_LOAD_IM2COL_MULTICASTES1J_vEEEENS_8epilogue10collective18CollectiveEpilogueINS1O_23Sm100TmaWarpSpecializedILi1ELi1ELi32ELb0ELb0EEEJSL_NSB_IJNSZ_ISH_SE_EES1T_EEESM_NSB_IJlNSB_IJSE_lllEEES11_EEESM_S1W_NS1O_6fusion15FusionCallbacksIS1S_NS1X_17LinearCombinationISM_fSM_fLNS_15FloatRoundStyleE2EEESL_S1U_JEEENSA_5SM1004TMEM4LOAD26SM100_TMEM_LOAD_16dp32b32xES19_NS1A_IS1C_S1E_NSZ_INSB_IJS1F_SH_EEENSB_IJSH_SE_EEEEEEENSA_39AutoVectorizingCopyWithAssumedAlignmentILi128EEENSA_14SM90_TMA_STOREES2A_S2C_S2C_EEEvvEEEEvNT_6ParamsE) ;  /* 0xffffff5002607950 */ /* 0x000fea0003c3ffff */
        .weak           $__internal_2_$__cuda_sm10x_tcgen05_guardrail_trap_unallocated_columns_being_dealloced
        .type           $__internal_2_$__cuda_sm10x_tcgen05_guardrail_trap_unallocated_columns_being_dealloced,@function
        .size           $__internal_2_$__cuda_sm10x_tcgen05_guardrail_trap_unallocated_columns_being_dealloced,(.L_x_278 - $__internal_2_$__cuda_sm10x_tcgen05_guardrail_trap_unallocated_columns_being_dealloced)
$__internal_2_$__cuda_sm10x_tcgen05_guardrail_trap_unallocated_columns_being_dealloced:
[----:B------:R-:W-:Y:S05]  /*ae80*/  BPT.TRAP 0x1 ;  /* 0x000000040000795c */ /* 0x000fea0000300000 */
[----:B------:R-:W-:-:S04]  /*ae90*/  HFMA2 R3, -RZ, RZ, 0, 0 ;  /* 0x00000000ff037431 */ /* 0x000fc800000001ff */
[----:B------:R-:W-:Y:S05]  /*aea0*/  RET.REL.NODEC R2 `(_ZN7cutlass13device_kernelINS_4conv6kernel13ConvUniversalINS1_16ConvProblemShapeILNS1_8OperatorE2ELi3EEENS1_10collective14CollectiveConvINS1_47MainloopSm100TmaUmmaWarpSpecializedImplicitGemmILS5_2ELi54ELi3ELi1ELi2EN4cute5tupleIJNSA_1CILi2EEENSC_ILi1EEESE_EEEEENSB_IJNSC_ILi64EEENSB_IJSH_EEENSB_IJNSC_ILi32EEEEEEEEENS_12float_e4m3_tESM_NSA_8TiledMMAINSA_8MMA_AtomIJNSA_10MMA_TraitsINSA_19SM100_MMA_F8F6F4_SSEJSM_SM_fSH_SH_NSA_17integral_constantINSA_4UMMA5MajorELST_1EEESU_NSR_INSS_7ScaleInELSV_0EEESW_EEEEEENSA_6LayoutINSB_IJSE_SE_SE_EEENSB_IJNSC_ILi0EEES11_S11_EEEEENSB_IJNSA_10UnderscoreES14_S14_EEEEENS7_6detail27Sm100ImplicitGemmTileTraitsINSA_13SM90_TMA_LOADENSA_14ComposedLayoutINSA_7SwizzleILi2ELi4ELi3EEENSA_18smem_ptr_flag_bitsILi8EEENSZ_INSB_IJSH_NSC_ILi8EEEEEENSB_IJSE_SH_EEEEEEEvEENS18_INSA_30SM90_TMA_LOAD_IM2COL_MULTICASTES1J_vEEEENS_8epilogue10collective18CollectiveEpilogueINS1O_23Sm100TmaWarpSpecializedILi1ELi1ELi32ELb0ELb0EEEJSL_NSB_IJNSZ_ISH_SE_EES1T_EEESM_NSB_IJlNSB_IJSE_lllEEES11_EEESM_S1W_NS1O_6fusion15FusionCallbacksIS1S_NS1X_17LinearCombinationISM_fSM_fLNS_15FloatRoundStyleE2EEESL_S1U_JEEENSA_5SM1004TMEM4LOAD26SM100_TMEM_LOAD_16dp32b32xES19_NS1A_IS1C_S1E_NSZ_INSB_IJS1F_SH_EEENSB_IJSH_SE_EEEEEEENSA_39AutoVectorizingCopyWithAssumedAlignmentILi128EEENSA_14SM90_TMA_STOREES2A_S2C_S2C_EEEvvEEEEvNT_6ParamsE) ;  /* 0xffffff5002547950 */ /* 0x000fea0003c3ffff */
.L_x_277:
[----:B------:R-:W-:-:S00]  /*aeb0*/  BRA `(.L_x_277) ;  /* 0xfffffffc00fc7947 */ /* 0x000fc0000383ffff */
[----:B------:R-:W-:-:S00]  /*aec0*/  NOP ;  /* 0x0000000000007918 */ /* 0x000fc00000000000 */
        /* <DEDUP_REMOVED lines=11> */
.L_x_278:


//--------------------- .nv.global.init           --------------------------
	.section	.nv.global.init,"aw",@progbits
.nv.global.init:
	.type		$str$29,@object
	.size		$str$29,($str$30 - $str$29)
$str$29:
        /*0000*/ 	.byte	0x28, 0x61, 0x64, 0x64, 0x72, 0x65, 0x73, 0x73, 0x20, 0x26, 0x20, 0x6d, 0x61, 0x73, 0x6b, 0x29
        /*0010*/ 	.byte	0x20, 0x3d, 0x3d, 0x20, 0x30, 0x00
	.type		$str$30,@object
	.size		$str$30,($str$28 - $str$30)
$str$30:
        /*0016*/ 	.byte	0x2f, 0x74, 0x6d, 0x70, 0x2f, 0x63, 0x75, 0x74, 0x6c, 0x61, 0x73, 0x73, 0x5f, 0x73, 0x77, 0x65
        /*0026*/ 	.byte	0x65, 0x70, 0x5f, 0x73, 0x72, 0x63, 0x2f, 0x69, 0x6e, 0x63, 0x6c, 0x75, 0x64, 0x65, 0x2f, 0x63
        /*0036*/ 	.byte	0x75, 0x74, 0x65, 0x2f, 0x70, 0x6f, 0x69, 0x6e, 0x74, 0x65, 0x72, 0x5f, 0x66, 0x6c, 0x61, 0x67
        /*0046*/ 	.byte	0x67, 0x65, 0x64, 0x2e, 0x68, 0x70, 0x70, 0x00
	.type		$str$28,@object
	.size		$str$28,($str$27 - $str$28)
$str$28:
        /*004e*/ 	.byte	0x2f, 0x74, 0x6d, 0x70, 0x2f, 0x63, 0x75, 0x74, 0x6c, 0x61, 0x73, 0x73, 0x5f, 0x73, 0x77, 0x65
        /*005e*/ 	.byte	0x65, 0x70, 0x5f, 0x73, 0x72, 0x63, 0x2f, 0x69, 0x6e, 0x63, 0x6c, 0x75, 0x64, 0x65, 0x2f, 0x63
        /*006e*/ 	.byte	0x75, 0x74, 0x65, 0x2f, 0x61, 0x74, 0x6f, 0x6d, 0x2f, 0x63, 0x6f, 0x70, 0x79, 0x5f, 0x74, 0x72
        /*007e*/ 	.byte	0x61, 0x69, 0x74, 0x73, 0x5f, 0x73, 0x6d, 0x31, 0x30, 0x30, 0x2e, 0x68, 0x70, 0x70, 0x00
	.type		$str$27,@object
	.size		$str$27,(__unnamed_1 - $str$27)
$str$27:
        /*008d*/ 	.byte	0x28, 0x28, 0x75, 0x69, 0x6e, 0x74, 0x33, 0x32, 0x5f, 0x74, 0x28, 0x74, 0x68, 0x72, 0x65, 0x61
        /*009d*/ 	.byte	0x64, 0x49, 0x64, 0x78, 0x2e, 0x78, 0x29, 0x20, 0x2f, 0x20, 0x33, 0x32, 0x29, 0x20, 0x25, 0x20
        /*00ad*/ 	.byte	0x34, 0x29, 0x20, 0x3d, 0x3d, 0x20, 0x28, 0x28, 0x28, 0x74, 0x6d, 0x65, 0x6d, 0x5f, 0x61, 0x64
        /*00bd*/ 	.byte	0x64, 0x72, 0x20, 0x3e, 0x3e, 0x20, 0x31, 0x36, 0x29, 0x20, 0x2f, 0x20, 0x33, 0x32, 0x29, 0x20
        /*00cd*/ 	.byte	0x25, 0x20, 0x34, 0x29, 0x00
	.type		__unnamed_1,@object
	.size		__unnamed_1,(__unnamed_2 - __unnamed_1)
__unnamed_1:
        /*00d2*/ 	.byte	0x61, 0x75, 0x74, 0x6f, 0x20, 0x63, 0x75, 0x74, 0x65, 0x3a, 0x3a, 0x61, 0x73, 0x5f, 0x70, 0x6f
        /* <DEDUP_REMOVED lines=24> */
        /*0262*/ 	.byte	0x3c, 0x34, 0x30, 0x39, 0x36, 0x3e, 0x3e, 0x3e, 0x3e, 0x5d, 0x00
	.type		__unnamed_2,@object
	.size		__unnamed_2,(.L_2 - __unnamed_2)
__unnamed_2:
        /* <DEDUP_REMOVED lines=40> */
        /*04ed*/ 	.byte	0x74, 0x65, 0x3a, 0x3a, 0x43, 0x3c, 0x30, 0x3e, 0x3e, 0x3e, 0x3e, 0x5d, 0x00
.L_2:


//--------------------- .nv.shared._ZN7cutlass13device_kernelINS_4conv6kernel13ConvUniversalINS1_16ConvProblemShapeILNS1_8OperatorE2ELi3EEENS1_10collective14CollectiveConvINS1_47MainloopSm100TmaUmmaWarpSpecializedImplicitGemmILS5_2ELi54ELi3ELi1ELi2EN4cute5tupleIJNSA_1CILi2EEENSC_ILi1EEESE_EEEEENSB_IJNSC_ILi64EEENSB_IJSH_EEENSB_IJNSC_ILi32EEEEEEEEENS_12float_e4m3_tESM_NSA_8TiledMMAINSA_8MMA_AtomIJNSA_10MMA_TraitsINSA_19SM100_MMA_F8F6F4_SSEJSM_SM_fSH_SH_NSA_17integral_constantINSA_4UMMA5MajorELST_1EEESU_NSR_INSS_7ScaleInELSV_0EEESW_EEEEEENSA_6LayoutINSB_IJSE_SE_SE_EEENSB_IJNSC_ILi0EEES11_S11_EEEEENSB_IJNSA_10UnderscoreES14_S14_EEEEENS7_6detail27Sm100ImplicitGemmTileTraitsINSA_13SM90_TMA_LOADENSA_14ComposedLayoutINSA_7SwizzleILi2ELi4ELi3EEENSA_18smem_ptr_flag_bitsILi8EEENSZ_INSB_IJSH_NSC_ILi8EEEEEENSB_IJSE_SH_EEEEEEEvEENS18_INSA_30SM90_TMA_LOAD_IM2COL_MULTICASTES1J_vEEEENS_8epilogue10collective18CollectiveEpilogueINS1O_23Sm100TmaWarpSpecializedILi1ELi1ELi32ELb0ELb0EEEJSL_NSB_IJNSZ_ISH_SE_EES1T_EEESM_NSB_IJlNSB_IJSE_lllEEES11_EEESM_S1W_NS1O_6fusion15FusionCallbacksIS1S_NS1X_17LinearCombinationISM_fSM_fLNS_15FloatRoundStyleE2EEESL_S1U_JEEENSA_5SM1004TMEM4LOAD26SM100_TMEM_LOAD_16dp32b32xES19_NS1A_IS1C_S1E_NSZ_INSB_IJS1F_SH_EEENSB_IJSH_SE_EEEEEEENSA_39AutoVectorizingCopyWithAssumedAlignmentILi128EEENSA_14SM90_TMA_STOREES2A_S2C_S2C_EEEvvEEEEvNT_6ParamsE --------------------------
	.section	.nv.shared._ZN7cutlass13device_kernelINS_4conv6kernel13ConvUniversalINS1_16ConvProblemShapeILNS1_8OperatorE2ELi3EEENS1_10collective14CollectiveConvINS1_47MainloopSm100TmaUmmaWarpSpecializedImplicitGemmILS5_2ELi54ELi3ELi1ELi2EN4cute5tupleIJNSA_1CILi2EEENSC_ILi1EEESE_EEEEENSB_IJNSC_ILi64EEENSB_IJSH_EEENSB_IJNSC_ILi32EEEEEEEEENS_12float_e4m3_tESM_NSA_8TiledMMAINSA_8MMA_AtomIJNSA_10MMA_TraitsINSA_19SM100_MMA_F8F6F4_SSEJSM_SM_fSH_SH_NSA_17integral_constantINSA_4UMMA5MajorELST_1EEESU_NSR_INSS_7ScaleInELSV_0EEESW_EEEEEENSA_6LayoutINSB_IJSE_SE_SE_EEENSB_IJNSC_ILi0EEES11_S11_EEEEENSB_IJNSA_10UnderscoreES14_S14_EEEEENS7_6detail27Sm100ImplicitGemmTileTraitsINSA_13SM90_TMA_LOADENSA_14ComposedLayoutINSA_7SwizzleILi2ELi4ELi3EEENSA_18smem_ptr_flag_bitsILi8EEENSZ_INSB_IJSH_NSC_ILi8EEEEEENSB_IJSE_SH_EEEEEEEvEENS18_INSA_30SM90_TMA_LOAD_IM2COL_MULTICASTES1J_vEEEENS_8epilogue10collective18CollectiveEpilogueINS1O_23Sm100TmaWarpSpecializedILi1ELi1ELi32ELb0ELb0EEEJSL_NSB_IJNSZ_ISH_SE_EES1T_EEESM_NSB_IJlNSB_IJSE_lllEEES11_EEESM_S1W_NS1O_6fusion15FusionCallbacksIS1S_NS1X_17LinearCombinationISM_fSM_fLNS_15FloatRoundStyleE2EEESL_S1U_JEEENSA_5SM1004TMEM4LOAD26SM100_TMEM_LOAD_16dp32b32xES19_NS1A_IS1C_S1E_NSZ_INSB_IJS1F_SH_EEENSB_IJSH_SE_EEEEEEENSA_39AutoVectorizingCopyWithAssumedAlignmentILi128EEENSA_14SM90_TMA_STOREES2A_S2C_S2C_EEEvvEEEEvNT_6ParamsE,"aw",@nobits
	.sectionflags	@""
	.align	16
	.zero		1024


//--------------------- .nv.shared.reserved.0     --------------------------
	.section	.nv.shared.reserved.0,"aw",@nobits
	.weak		__nv_reservedSMEM_offset_0_alias
	.size		__nv_reservedSMEM_offset_0_alias, 0, 64
	.other		__nv_reservedSMEM_offset_0_alias,@"STO_CUDA_RESERVED_SHARED STV_DEFAULT"
__nv_reservedSMEM_offset_0_alias:
	.zero		0
.nv.shared.reserved.0:
	.zero		64
	.weak		__nv_reservedSMEM_tcgen05_partition
	.type		__nv_reservedSMEM_tcgen05_partition,@object
	.size		__nv_reservedSMEM_tcgen05_partition,(.L_0 - __nv_reservedSMEM_tcgen05_partition)
__nv_reservedSMEM_tcgen05_partition:
	.zero		32
.L_0:


//--------------------- .nv.global                --------------------------
	.section	.nv.global,"aw",@nobits
.nv.global:
	.type		_ZN39_INTERNAL_a02be857_4_k_cu_58dde2dc_34204cute1_E,@object
	.size		_ZN39_INTERNAL_a02be857_4_k_cu_58dde2dc_34204cute1_E,(_ZN39_INTERNAL_a02be857_4_k_cu_58dde2dc_34204cuda3std3__45__cpo6cbeginE - _ZN39_INTERNAL_a02be857_4_k_cu_58dde2dc_34204cute1_E)
_ZN39_INTERNAL_a02be857_4_k_cu_58dde2dc_34204cute1_E:
	.zero		1
	.type		_ZN39_INTERNAL_a02be857_4_k_cu_58dde2dc_34204cuda3std3__45__cpo6cbeginE,@object
	.size		_ZN39_INTERNAL_a02be857_4_k_cu_58dde2dc_34204cuda3std3__45__cpo6cbeginE,(_ZN39_INTERNAL_a02be857_4_k_cu_58dde2dc_34204cuda3std3__48in_placeE - _ZN39_INTERNAL_a02be857_4_k_cu_58dde2dc_34204cuda3std3__45__cpo6cbeginE)
_ZN39_INTERNAL_a02be857_4_k_cu_58dde2dc_34204cuda3std3__45__cpo6cbeginE:
	.zero		1
	.type		_ZN39_INTERNAL_a02be857_4_k_cu_58dde2dc_34204cuda3std3__48in_placeE,@object
	.size		_ZN39_INTERNAL_a02be857_4_k_cu_58dde2dc_34204cuda3std3__48in_placeE,(_ZN39_INTERNAL_a02be857_4_k_cu_58dde2dc_34204cuda3std6ranges3__45__cpo9iter_moveE - _ZN39_INTERNAL_a02be857_4_k_cu_58dde2dc_34204cuda3std3__48in_placeE)
_ZN39_INTERNAL_a02be857_4_k_cu_58dde2dc_34204cuda3std3__48in_placeE:
	.zero		1
	.type		_ZN39_INTERNAL_a02be857_4_k_cu_58dde2dc_34204cuda3std6ranges3__45__cpo9iter_moveE,@object
	.size		_ZN39_INTERNAL_a02be857_4_k_cu_58dde2dc_34204cuda3std6ranges3__45__cpo9iter_moveE,(_ZN39_INTERNAL_a02be857_4_k_cu_58dde2dc_34204cuda3std3__45__cpo5beginE - _ZN39_INTERNAL_a02be857_4_k_cu_58dde2dc_34204cuda3std6ranges3__45__cpo9iter_moveE)
_ZN39_INTERNAL_a02be857_4_k_cu_58dde2dc_34204cuda3std6ranges3__45__cpo9iter_moveE:
	.zero		1
	.type		_ZN39_INTERNAL_a02be857_4_k_cu_58dde2dc_34204cuda3std3__45__cpo5beginE,@object
	.size		_ZN39_INTERNAL_a02be857_4_k_cu_58dde2dc_34204cuda3std3__45__cpo5beginE,(_ZN39_INTERNAL_a02be857_4_k_cu_58dde2dc_34204cuda3std3__441_GLOBAL__N__a02be857_4_k_cu_58dde2dc_34206ignoreE - _ZN39_INTERNAL_a02be857_4_k_cu_58dde2dc_34204cuda3std3__45__cpo5beginE)
_ZN39_INTERNAL_a02be857_4_k_cu_58dde2dc_34204cuda3std3__45__cpo5beginE:
	.zero		1
	.type		_ZN39_INTERNAL_a02be857_4_k_cu_58dde2dc_34204cuda3std3__441_GLOBAL__N__a02be857_4_k_cu_58dde2dc_34206ignoreE,@object
	.size		_ZN39_INTERNAL_a02be857_4_k_cu_58dde2dc_34204cuda3std3__441_GLOBAL__N__a02be857_4_k_cu_58dde2dc_34206ignoreE,(_ZN39_INTERNAL_a02be857_4_k_cu_58dde2dc_34204cute7productE - _ZN39_INTERNAL_a02be857_4_k_cu_58dde2dc_34204cuda3std3__441_GLOBAL__N__a02be857_4_k_cu_58dde2dc_34206ignoreE)
_ZN39_INTERNAL_a02be857_4_k_cu_58dde2dc_34204cuda3std3__441_GLOBAL__N__a02be857_4_k_cu_58dde2dc_34206ignoreE:
	.zero		1
	.type		_ZN39_INTERNAL_a02be857_4_k_cu_58dde2dc_34204cute7productE,@object
	.size		_ZN39_INTERNAL_a02be857_4_k_cu_58dde2dc_34204cute7productE,(_ZN39_INTERNAL_a02be857_4_k_cu_58dde2dc_34204cuda3std3__45__cpo3endE - _ZN39_INTERNAL_a02be857_4_k_cu_58dde2dc_34204cute7productE)
_ZN39_INTERNAL_a02be857_4_k_cu_58dde2dc_34204cute7productE:
	.zero		1
	.type		_ZN39_INTERNAL_a02be857_4_k_cu_58dde2dc_34204cuda3std3__45__cpo3endE,@object
	.size		_ZN39_INTERNAL_a02be857_4_k_cu_58dde2dc_34204cuda3std3__45__cpo3endE,(_ZN39_INTERNAL_a02be857_4_k_cu_58dde2dc_34204cuda3std3__419piecewise_constructE - _ZN39_INTERNAL_a02be857_4_k_cu_58dde2dc_34204cuda3std3__45__cpo3endE)
_ZN39_INTERNAL_a02be857_4_k_cu_58dde2dc_34204cuda3std3__45__cpo3endE:
	.zero		1
	.type		_ZN39_INTERNAL_a02be857_4_k_cu_58dde2dc_34204cuda3std3__419piecewise_constructE,@object
	.size		_ZN39_INTERNAL_a02be857_4_k_cu_58dde2dc_34204cuda3std3__419piecewise_constructE,(_ZN39_INTERNAL_a02be857_4_k_cu_58dde2dc_34204cuda3std3__45__cpo4cendE - _ZN39_INTERNAL_a02be857_4_k_cu_58dde2dc_34204cuda3std3__419piecewise_constructE)
_ZN39_INTERNAL_a02be857_4_k_cu_58dde2dc_34204cuda3std3__419piecewise_constructE:
	.zero		1
	.type		_ZN39_INTERNAL_a02be857_4_k_cu_58dde2dc_34204cuda3std3__45__cpo4cendE,@object
	.size		_ZN39_INTERNAL_a02be857_4_k_cu_58dde2dc_34204cuda3std3__45__cpo4cendE,(_ZN39_INTERNAL_a02be857_4_k_cu_58dde2dc_34204cuda3std6ranges3__45__cpo4swapE - _ZN39_INTERNAL_a02be857_4_k_cu_58dde2dc_34204cuda3std3__45__cpo4cendE)
_ZN39_INTERNAL_a02be857_4_k_cu_58dde2dc_34204cuda3std3__45__cpo4cendE:
	.zero		1
	.type		_ZN39_INTERNAL_a02be857_4_k_cu_58dde2dc_34204cuda3std6ranges3__45__cpo4swapE,@object
	.size		_ZN39_INTERNAL_a02be857_4_k_cu_58dde2dc_34204cuda3std6ranges3__45__cpo4swapE,(.L_10 - _ZN39_INTERNAL_a02be857_4_k_cu_58dde2dc_34204cuda3std6ranges3__45__cpo4swapE)
_ZN39_INTERNAL_a02be857_4_k_cu_58dde2dc_34204cuda3std6ranges3__45__cpo4swapE:
	.zero		1
.L_10:


//--------------------- .nv.constant0._ZN7cutlass13device_kernelINS_4conv6kernel13ConvUniversalINS1_16ConvProblemShapeILNS1_8OperatorE2ELi3EEENS1_10collective14CollectiveConvINS1_47MainloopSm100TmaUmmaWarpSpecializedImplicitGemmILS5_2ELi54ELi3ELi1ELi2EN4cute5tupleIJNSA_1CILi2EEENSC_ILi1EEESE_EEEEENSB_IJNSC_ILi64EEENSB_IJSH_EEENSB_IJNSC_ILi32EEEEEEEEENS_12float_e4m3_tESM_NSA_8TiledMMAINSA_8MMA_AtomIJNSA_10MMA_TraitsINSA_19SM100_MMA_F8F6F4_SSEJSM_SM_fSH_SH_NSA_17integral_constantINSA_4UMMA5MajorELST_1EEESU_NSR_INSS_7ScaleInELSV_0EEESW_EEEEEENSA_6LayoutINSB_IJSE_SE_SE_EEENSB_IJNSC_ILi0EEES11_S11_EEEEENSB_IJNSA_10UnderscoreES14_S14_EEEEENS7_6detail27Sm100ImplicitGemmTileTraitsINSA_13SM90_TMA_LOADENSA_14ComposedLayoutINSA_7SwizzleILi2ELi4ELi3EEENSA_18smem_ptr_flag_bitsILi8EEENSZ_INSB_IJSH_NSC_ILi8EEEEEENSB_IJSE_SH_EEEEEEEvEENS18_INSA_30SM90_TMA_LOAD_IM2COL_MULTICASTES1J_vEEEENS_8epilogue10collective18CollectiveEpilogueINS1O_23Sm100TmaWarpSpecializedILi1ELi1ELi32ELb0ELb0EEEJSL_NSB_IJNSZ_ISH_SE_EES1T_EEESM_NSB_IJlNSB_IJSE_lllEEES11_EEESM_S1W_NS1O_6fusion15FusionCallbacksIS1S_NS1X_17LinearCombinationISM_fSM_fLNS_15FloatRoundStyleE2EEESL_S1U_JEEENSA_5SM1004TMEM4LOAD26SM100_TMEM_LOAD_16dp32b32xES19_NS1A_IS1C_S1E_NSZ_INSB_IJS1F_SH_EEENSB_IJSH_SE_EEEEEEENSA_39AutoVectorizingCopyWithAssumedAlignmentILi128EEENSA_14SM90_TMA_STOREES2A_S2C_S2C_EEEvvEEEEvNT_6ParamsE --------------------------
	.section	.nv.constant0._ZN7cutlass13device_kernelINS_4conv6kernel13ConvUniversalINS1_16ConvProblemShapeILNS1_8OperatorE2ELi3EEENS1_10collective14CollectiveConvINS1_47MainloopSm100TmaUmmaWarpSpecializedImplicitGemmILS5_2ELi54ELi3ELi1ELi2EN4cute5tupleIJNSA_1CILi2EEENSC_ILi1EEESE_EEEEENSB_IJNSC_ILi64EEENSB_IJSH_EEENSB_IJNSC_ILi32EEEEEEEEENS_12float_e4m3_tESM_NSA_8TiledMMAINSA_8MMA_AtomIJNSA_10MMA_TraitsINSA_19SM100_MMA_F8F6F4_SSEJSM_SM_fSH_SH_NSA_17integral_constantINSA_4UMMA5MajorELST_1EEESU_NSR_INSS_7ScaleInELSV_0EEESW_EEEEEENSA_6LayoutINSB_IJSE_SE_SE_EEENSB_IJNSC_ILi0EEES11_S11_EEEEENSB_IJNSA_10UnderscoreES14_S14_EEEEENS7_6detail27Sm100ImplicitGemmTileTraitsINSA_13SM90_TMA_LOADENSA_14ComposedLayoutINSA_7SwizzleILi2ELi4ELi3EEENSA_18smem_ptr_flag_bitsILi8EEENSZ_INSB_IJSH_NSC_ILi8EEEEEENSB_IJSE_SH_EEEEEEEvEENS18_INSA_30SM90_TMA_LOAD_IM2COL_MULTICASTES1J_vEEEENS_8epilogue10collective18CollectiveEpilogueINS1O_23Sm100TmaWarpSpecializedILi1ELi1ELi32ELb0ELb0EEEJSL_NSB_IJNSZ_ISH_SE_EES1T_EEESM_NSB_IJlNSB_IJSE_lllEEES11_EEESM_S1W_NS1O_6fusion15FusionCallbacksIS1S_NS1X_17LinearCombinationISM_fSM_fLNS_15FloatRoundStyleE2EEESL_S1U_JEEENSA_5SM1004TMEM4LOAD26SM100_TMEM_LOAD_16dp32b32xES19_NS1A_IS1C_S1E_NSZ_INSB_IJS1F_SH_EEENSB_IJSH_SE_EEEEEEENSA_39AutoVectorizingCopyWithAssumedAlignmentILi128EEENSA_14SM90_TMA_STOREES2A_S2C_S2C_EEEvvEEEEvNT_6ParamsE,"a",@progbits
	.sectionflags	@""
	.align	4
.nv.constant0._ZN7cutlass13device_kernelINS_4conv6kernel13ConvUniversalINS1_16ConvProblemShapeILNS1_8OperatorE2ELi3EEENS1_10collective14CollectiveConvINS1_47MainloopSm100TmaUmmaWarpSpecializedImplicitGemmILS5_2ELi54ELi3ELi1ELi2EN4cute5tupleIJNSA_1CILi2EEENSC_ILi1EEESE_EEEEENSB_IJNSC_ILi64EEENSB_IJSH_EEENSB_IJNSC_ILi32EEEEEEEEENS_12float_e4m3_tESM_NSA_8TiledMMAINSA_8MMA_AtomIJNSA_10MMA_TraitsINSA_19SM100_MMA_F8F6F4_SSEJSM_SM_fSH_SH_NSA_17integral_constantINSA_4UMMA5MajorELST_1EEESU_NSR_INSS_7ScaleInELSV_0EEESW_EEEEEENSA_6LayoutINSB_IJSE_SE_SE_EEENSB_IJNSC_ILi0EEES11_S11_EEEEENSB_IJNSA_10UnderscoreES14_S14_EEEEENS7_6detail27Sm100ImplicitGemmTileTraitsINSA_13SM90_TMA_LOADENSA_14ComposedLayoutINSA_7SwizzleILi2ELi4ELi3EEENSA_18smem_ptr_flag_bitsILi8EEENSZ_INSB_IJSH_NSC_ILi8EEEEEENSB_IJSE_SH_EEEEEEEvEENS18_INSA_30SM90_TMA_LOAD_IM2COL_MULTICASTES1J_vEEEENS_8epilogue10collective18CollectiveEpilogueINS1O_23Sm100TmaWarpSpecializedILi1ELi1ELi32ELb0ELb0EEEJSL_NSB_IJNSZ_ISH_SE_EES1T_EEESM_NSB_IJlNSB_IJSE_lllEEES11_EEESM_S1W_NS1O_6fusion15FusionCallbacksIS1S_NS1X_17LinearCombinationISM_fSM_fLNS_15FloatRoundStyleE2EEESL_S1U_JEEENSA_5SM1004TMEM4LOAD26SM100_TMEM_LOAD_16dp32b32xES19_NS1A_IS1C_S1E_NSZ_INSB_IJS1F_SH_EEENSB_IJSH_SE_EEEEEEENSA_39AutoVectorizingCopyWithAssumedAlignmentILi128EEENSA_14SM90_TMA_STOREES2A_S2C_S2C_EEEvvEEEEvNT_6ParamsE:
	.zero		3200


//--------------------- SYMBOLS --------------------------

	.type		.nv.reservedSmem.offset0,@object
	.size		.nv.reservedSmem.offset0,0x4
	.type		.nv.reservedSmem.cap,@object
	.size		.nv.reservedSmem.cap,0x4
	.type		__assertfail,@function
